	.target	sm_90a

	.elftype	@"ET_EXEC"


//--------------------- .note.nv.tkinfo           --------------------------
	.section	.note.nv.tkinfo,"",@"SHT_NOTE"
	.sectionflags	@"SHF_NOTE_NV_TKINFO"
	.tkinfo
        /*0018*/ 	.word	0x00000002
        /*0030*/ 	.string	""
        /*0030*/ 	.string	"ptxas"
        /*0030*/ 	.string	"Cuda compilation tools, release 13.0, V13.0.88"
        /*0030*/ 	.string	"Build cuda_13.0.r13.0/compiler.36424714_0"
        /*0030*/ 	.string	"-arch sm_90a -m 64 "



//--------------------- .note.nv.cuinfo           --------------------------
	.section	.note.nv.cuinfo,"",@"SHT_NOTE"
	.sectionflags	@"SHF_NOTE_NV_CUINFO"
        /*0018*/ 	.short	0x0002
        /*001a*/ 	.short	0x005a
        /*001c*/ 	.short	0x0082
	.zero		2


//--------------------- .nv.info                  --------------------------
	.section	.nv.info,"",@"SHT_CUDA_INFO"
	.align	4


	//----- nvinfo : EIATTR_REGCOUNT
	.align		4
        /*0000*/ 	.byte	0x04, 0x2f
        /*0002*/ 	.short	(.L_12 - .L_11)
	.align		4
.L_11:
        /*0004*/ 	.word	index@(_ZN7cutlass13device_kernelINS_4gemm6kernel13GemmUniversalIN4cute5tupleIJiiiiEEENS1_10collective13CollectiveMmaINS1_40MainloopSm90TmaGmmaWarpSpecializedSparseILi17ENS5_IJNS4_1CILi2EEENSA_ILi1EEESC_EEENS1_32KernelTmaWarpSpecializedPingpongEEENS5_IJNSA_ILi64EEESG_NSA_ILi128EEEEEEaNS5_IJNS4_6LayoutINS5_IJiNS5_IJSB_iEEEiEEENS5_IJlNS5_IJSC_SB_EEElEEEEENSJ_INS5_IJNS5_IJSG_iEEENS5_IJSH_iEEEiEEENS5_IJNS5_IJSH_NSA_ILi8192EEEEEENS5_IJSC_lEEElEEEEEEEEaNS5_IJlSC_lEEENS4_8TiledMMAINS4_8MMA_AtomIJNS4_4SM904GMMA6SPARSE27GMMA_64x64x64_S32S8S8_SS_TNILNS12_9SparseSelE0EEEEEENSJ_INS5_IJSC_SC_SC_EEENS5_IJNSA_ILi0EEES19_S19_EEEEENS5_IJNS4_10UnderscoreES1C_S1C_EEEEENS4_13SM90_TMA_LOADENS4_14ComposedLayoutINS4_7SwizzleILi2ELi4ELi3EEENS4_25smem_sparse_ptr_flag_bitsILi2ELi8EEENSJ_INS5_IJNS5_IJSC_NSA_ILi8EEEEEENS5_IJSB_SG_EEEEEENS5_IJNS5_IJS19_SH_EEESM_EEEEEEEvNS4_8identityENS4_23SM90_TMA_LOAD_MULTICASTENS1G_INS1H_ILi3ELi4ELi3EEENS4_18smem_ptr_flag_bitsILi8EEENSJ_INS5_IJS1L_SH_EEENS5_IJSH_SC_EEEEEEEvS1T_EENS_8epilogue10collective6detail29Sm90TmaWarpSpecializedAdapterINS24_15DefaultEpilogueIiNS5_IJSC_llEEES28_NS23_6thread17LinearCombinationIiLi1EiiLNS29_9ScaleType4KindE0ELNS_15FloatRoundStyleE2EiEENS1_15EpilogueDefaultEEEEEvvEEEEvNT_6ParamsE)
        /*0008*/ 	.word	0x000000a8


	//----- nvinfo : EIATTR_FRAME_SIZE
	.align		4
.L_12:
        /*000c*/ 	.byte	0x04, 0x11
        /*000e*/ 	.short	(.L_14 - .L_13)
	.align		4
.L_13:
        /*0010*/ 	.word	index@(_ZN7cutlass13device_kernelINS_4gemm6kernel13GemmUniversalIN4cute5tupleIJiiiiEEENS1_10collective13CollectiveMmaINS1_40MainloopSm90TmaGmmaWarpSpecializedSparseILi17ENS5_IJNS4_1CILi2EEENSA_ILi1EEESC_EEENS1_32KernelTmaWarpSpecializedPingpongEEENS5_IJNSA_ILi64EEESG_NSA_ILi128EEEEEEaNS5_IJNS4_6LayoutINS5_IJiNS5_IJSB_iEEEiEEENS5_IJlNS5_IJSC_SB_EEElEEEEENSJ_INS5_IJNS5_IJSG_iEEENS5_IJSH_iEEEiEEENS5_IJNS5_IJSH_NSA_ILi8192EEEEEENS5_IJSC_lEEElEEEEEEEEaNS5_IJlSC_lEEENS4_8TiledMMAINS4_8MMA_AtomIJNS4_4SM904GMMA6SPARSE27GMMA_64x64x64_S32S8S8_SS_TNILNS12_9SparseSelE0EEEEEENSJ_INS5_IJSC_SC_SC_EEENS5_IJNSA_ILi0EEES19_S19_EEEEENS5_IJNS4_10UnderscoreES1C_S1C_EEEEENS4_13SM90_TMA_LOADENS4_14ComposedLayoutINS4_7SwizzleILi2ELi4ELi3EEENS4_25smem_sparse_ptr_flag_bitsILi2ELi8EEENSJ_INS5_IJNS5_IJSC_NSA_ILi8EEEEEENS5_IJSB_SG_EEEEEENS5_IJNS5_IJS19_SH_EEESM_EEEEEEEvNS4_8identityENS4_23SM90_TMA_LOAD_MULTICASTENS1G_INS1H_ILi3ELi4ELi3EEENS4_18smem_ptr_flag_bitsILi8EEENSJ_INS5_IJS1L_SH_EEENS5_IJSH_SC_EEEEEEEvS1T_EENS_8epilogue10collective6detail29Sm90TmaWarpSpecializedAdapterINS24_15DefaultEpilogueIiNS5_IJSC_llEEES28_NS23_6thread17LinearCombinationIiLi1EiiLNS29_9ScaleType4KindE0ELNS_15FloatRoundStyleE2EiEENS1_15EpilogueDefaultEEEEEvvEEEEvNT_6ParamsE)
        /*0014*/ 	.word	0x00000000


	//----- nvinfo : EIATTR_MIN_STACK_SIZE
	.align		4
.L_14:
        /*0018*/ 	.byte	0x04, 0x12
        /*001a*/ 	.short	(.L_16 - .L_15)
	.align		4
.L_15:
        /*001c*/ 	.word	index@(_ZN7cutlass13device_kernelINS_4gemm6kernel13GemmUniversalIN4cute5tupleIJiiiiEEENS1_10collective13CollectiveMmaINS1_40MainloopSm90TmaGmmaWarpSpecializedSparseILi17ENS5_IJNS4_1CILi2EEENSA_ILi1EEESC_EEENS1_32KernelTmaWarpSpecializedPingpongEEENS5_IJNSA_ILi64EEESG_NSA_ILi128EEEEEEaNS5_IJNS4_6LayoutINS5_IJiNS5_IJSB_iEEEiEEENS5_IJlNS5_IJSC_SB_EEElEEEEENSJ_INS5_IJNS5_IJSG_iEEENS5_IJSH_iEEEiEEENS5_IJNS5_IJSH_NSA_ILi8192EEEEEENS5_IJSC_lEEElEEEEEEEEaNS5_IJlSC_lEEENS4_8TiledMMAINS4_8MMA_AtomIJNS4_4SM904GMMA6SPARSE27GMMA_64x64x64_S32S8S8_SS_TNILNS12_9SparseSelE0EEEEEENSJ_INS5_IJSC_SC_SC_EEENS5_IJNSA_ILi0EEES19_S19_EEEEENS5_IJNS4_10UnderscoreES1C_S1C_EEEEENS4_13SM90_TMA_LOADENS4_14ComposedLayoutINS4_7SwizzleILi2ELi4ELi3EEENS4_25smem_sparse_ptr_flag_bitsILi2ELi8EEENSJ_INS5_IJNS5_IJSC_NSA_ILi8EEEEEENS5_IJSB_SG_EEEEEENS5_IJNS5_IJS19_SH_EEESM_EEEEEEEvNS4_8identityENS4_23SM90_TMA_LOAD_MULTICASTENS1G_INS1H_ILi3ELi4ELi3EEENS4_18smem_ptr_flag_bitsILi8EEENSJ_INS5_IJS1L_SH_EEENS5_IJSH_SC_EEEEEEEvS1T_EENS_8epilogue10collective6detail29Sm90TmaWarpSpecializedAdapterINS24_15DefaultEpilogueIiNS5_IJSC_llEEES28_NS23_6thread17LinearCombinationIiLi1EiiLNS29_9ScaleType4KindE0ELNS_15FloatRoundStyleE2EiEENS1_15EpilogueDefaultEEEEEvvEEEEvNT_6ParamsE)
        /*0020*/ 	.word	0x00000000
.L_16:


//--------------------- .nv.compat                --------------------------
	.section	.nv.compat,"",@"SHT_CUDA_COMPAT_INFO"
	.align	4
        /*0000*/ 	.byte	0x02, 0x09, 0x01, 0x00, 0x02, 0x02, 0x04, 0x00, 0x02, 0x05, 0x05, 0x00, 0x03, 0x07, 0x01, 0x01
        /*0010*/ 	.byte	0x02, 0x03, 0x01, 0x00, 0x02, 0x06, 0x01, 0x00, 0x04, 0x0b, 0x08, 0x00, 0x00, 0x00, 0x00, 0x00
        /*0020*/ 	.byte	0x00, 0x00, 0x00, 0x00


//--------------------- .nv.info._ZN7cutlass13device_kernelINS_4gemm6kernel13GemmUniversalIN4cute5tupleIJiiiiEEENS1_10collective13CollectiveMmaINS1_40MainloopSm90TmaGmmaWarpSpecializedSparseILi17ENS5_IJNS4_1CILi2EEENSA_ILi1EEESC_EEENS1_32KernelTmaWarpSpecializedPingpongEEENS5_IJNSA_ILi64EEESG_NSA_ILi128EEEEEEaNS5_IJNS4_6LayoutINS5_IJiNS5_IJSB_iEEEiEEENS5_IJlNS5_IJSC_SB_EEElEEEEENSJ_INS5_IJNS5_IJSG_iEEENS5_IJSH_iEEEiEEENS5_IJNS5_IJSH_NSA_ILi8192EEEEEENS5_IJSC_lEEElEEEEEEEEaNS5_IJlSC_lEEENS4_8TiledMMAINS4_8MMA_AtomIJNS4_4SM904GMMA6SPARSE27GMMA_64x64x64_S32S8S8_SS_TNILNS12_9SparseSelE0EEEEEENSJ_INS5_IJSC_SC_SC_EEENS5_IJNSA_ILi0EEES19_S19_EEEEENS5_IJNS4_10UnderscoreES1C_S1C_EEEEENS4_13SM90_TMA_LOADENS4_14ComposedLayoutINS4_7SwizzleILi2ELi4ELi3EEENS4_25smem_sparse_ptr_flag_bitsILi2ELi8EEENSJ_INS5_IJNS5_IJSC_NSA_ILi8EEEEEENS5_IJSB_SG_EEEEEENS5_IJNS5_IJS19_SH_EEESM_EEEEEEEvNS4_8identityENS4_23SM90_TMA_LOAD_MULTICASTENS1G_INS1H_ILi3ELi4ELi3EEENS4_18smem_ptr_flag_bitsILi8EEENSJ_INS5_IJS1L_SH_EEENS5_IJSH_SC_EEEEEEEvS1T_EENS_8epilogue10collective6detail29Sm90TmaWarpSpecializedAdapterINS24_15DefaultEpilogueIiNS5_IJSC_llEEES28_NS23_6thread17LinearCombinationIiLi1EiiLNS29_9ScaleType4KindE0ELNS_15FloatRoundStyleE2EiEENS1_15EpilogueDefaultEEEEEvvEEEEvNT_6ParamsE --------------------------
	.section	.nv.info._ZN7cutlass13device_kernelINS_4gemm6kernel13GemmUniversalIN4cute5tupleIJiiiiEEENS1_10collective13CollectiveMmaINS1_40MainloopSm90TmaGmmaWarpSpecializedSparseILi17ENS5_IJNS4_1CILi2EEENSA_ILi1EEESC_EEENS1_32KernelTmaWarpSpecializedPingpongEEENS5_IJNSA_ILi64EEESG_NSA_ILi128EEEEEEaNS5_IJNS4_6LayoutINS5_IJiNS5_IJSB_iEEEiEEENS5_IJlNS5_IJSC_SB_EEElEEEEENSJ_INS5_IJNS5_IJSG_iEEENS5_IJSH_iEEEiEEENS5_IJNS5_IJSH_NSA_ILi8192EEEEEENS5_IJSC_lEEElEEEEEEEEaNS5_IJlSC_lEEENS4_8TiledMMAINS4_8MMA_AtomIJNS4_4SM904GMMA6SPARSE27GMMA_64x64x64_S32S8S8_SS_TNILNS12_9SparseSelE0EEEEEENSJ_INS5_IJSC_SC_SC_EEENS5_IJNSA_ILi0EEES19_S19_EEEEENS5_IJNS4_10UnderscoreES1C_S1C_EEEEENS4_13SM90_TMA_LOADENS4_14ComposedLayoutINS4_7SwizzleILi2ELi4ELi3EEENS4_25smem_sparse_ptr_flag_bitsILi2ELi8EEENSJ_INS5_IJNS5_IJSC_NSA_ILi8EEEEEENS5_IJSB_SG_EEEEEENS5_IJNS5_IJS19_SH_EEESM_EEEEEEEvNS4_8identityENS4_23SM90_TMA_LOAD_MULTICASTENS1G_INS1H_ILi3ELi4ELi3EEENS4_18smem_ptr_flag_bitsILi8EEENSJ_INS5_IJS1L_SH_EEENS5_IJSH_SC_EEEEEEEvS1T_EENS_8epilogue10collective6detail29Sm90TmaWarpSpecializedAdapterINS24_15DefaultEpilogueIiNS5_IJSC_llEEES28_NS23_6thread17LinearCombinationIiLi1EiiLNS29_9ScaleType4KindE0ELNS_15FloatRoundStyleE2EiEENS1_15EpilogueDefaultEEEEEvvEEEEvNT_6ParamsE,"",@"SHT_CUDA_INFO"
	.sectionflags	@""
	.align	4


	//----- nvinfo : EIATTR_CUDA_API_VERSION
	.align		4
        /*0000*/ 	.byte	0x04, 0x37
        /*0002*/ 	.short	(.L_18 - .L_17)
.L_17:
        /*0004*/ 	.word	0x00000082


	//----- nvinfo : EIATTR_KPARAM_INFO
	.align		4
.L_18:
        /*0008*/ 	.byte	0x04, 0x17
        /*000a*/ 	.short	(.L_20 - .L_19)
.L_19:
        /*000c*/ 	.word	0x00000000
        /*0010*/ 	.short	0x0000
        /*0012*/ 	.short	0x0070
        /*0014*/ 	.byte	0x00, 0xf0, 0x01, 0x14


	//----- nvinfo : EIATTR_SPARSE_MMA_MASK
	.align		4
.L_20:
        /*0018*/ 	.byte	0x03, 0x50
        /*001a*/ 	.short	0x0004


	//----- nvinfo : EIATTR_MAXREG_COUNT
	.align		4
        /*001c*/ 	.byte	0x03, 0x1b
        /*001e*/ 	.short	0x00a8


	//----- nvinfo : EIATTR_NUM_BARRIERS
	.align		4
        /*0020*/ 	.byte	0x02, 0x4c
        /*0022*/ 	.byte	0x01
	.zero		1


	//----- nvinfo : EIATTR_MERCURY_ISA_VERSION
	.align		4
        /*0024*/ 	.byte	0x03, 0x5f
        /*0026*/ 	.short	0x0101


	//----- nvinfo : EIATTR_INT_WARP_WIDE_INSTR_OFFSETS
	.align		4
        /*0028*/ 	.byte	0x04, 0x31
        /*002a*/ 	.short	(.L_22 - .L_21)


	//   ....[0]....
.L_21:
        /*002c*/ 	.word	0x00000680


	//   ....[1]....
        /*0030*/ 	.word	0x00000790


	//   ....[2]....
        /*0034*/ 	.word	0x000007b0


	//   ....[3]....
        /*0038*/ 	.word	0x000007d0


	//   ....[4]....
        /*003c*/ 	.word	0x00000940


	//   ....[5]....
        /*0040*/ 	.word	0x00000950


	//   ....[6]....
        /*0044*/ 	.word	0x00000960


	//   ....[7]....
        /*0048*/ 	.word	0x00000980


	//----- nvinfo : EIATTR_COOP_GROUP_MASK_REGIDS
	.align		4
.L_22:
        /*004c*/ 	.byte	0x04, 0x29
        /*004e*/ 	.short	(.L_24 - .L_23)


	//   ....[0]....
.L_23:
        /*0050*/ 	.word	0xffffffff


	//   ....[1]....
        /*0054*/ 	.word	0xffffffff


	//   ....[2]....
        /*0058*/ 	.word	0xffffffff


	//   ....[3]....
        /*005c*/ 	.word	0xffffffff


	//   ....[4]....
        /*0060*/ 	.word	0xffffffff


	//   ....[5]....
        /*0064*/ 	.word	0xffffffff


	//   ....[6]....
        /*0068*/ 	.word	0xffffffff


	//----- nvinfo : EIATTR_COOP_GROUP_INSTR_OFFSETS
	.align		4
.L_24:
        /*006c*/ 	.byte	0x04, 0x28
        /*006e*/ 	.short	(.L_26 - .L_25)


	//   ....[0]....
.L_25:
        /*0070*/ 	.word	0x00000060


	//   ....[1]....
        /*0074*/ 	.word	0x00000070


	//   ....[2]....
        /*0078*/ 	.word	0x00000160


	//   ....[3]....
        /*007c*/ 	.word	0x000004d0


	//   ....[4]....
        /*0080*/ 	.word	0x00000510


	//   ....[5]....
        /*0084*/ 	.word	0x000005a0


	//   ....[6]....
        /*0088*/ 	.word	0x00000b10


	//----- nvinfo : EIATTR_REG_RECONFIG
	.align		4
.L_26:
        /*008c*/ 	.byte	0x01, 0x54
	.zero		2


	//----- nvinfo : EIATTR_MBARRIER_INSTR_OFFSETS
	.align		4
        /*0090*/ 	.byte	0x04, 0x39
        /*0092*/ 	.short	(.L_28 - .L_27)


	//   ....[0]....
.L_27:
        /*0094*/ 	.word	0x00000280
        /*0098*/ 	.word	0x000000ff
        /*009c*/ 	.word	0x00000000
        /*00a0*/ 	.short	0x0100
        /*00a2*/ 	.byte	0x08
	.zero		1


	//   ....[1]....
        /*00a4*/ 	.word	0x00000290
        /*00a8*/ 	.word	0x000000ff
        /*00ac*/ 	.word	0x00000088
        /*00b0*/ 	.short	0x0100
        /*00b2*/ 	.byte	0x08
	.zero		1


	//   ....[2]....
        /*00b4*/ 	.word	0x000002a0
        /*00b8*/ 	.word	0x000000ff
        /*00bc*/ 	.word	0x00000008
        /*00c0*/ 	.short	0x0100
        /*00c2*/ 	.byte	0x08
	.zero		1


	//   ....[3]....
        /*00c4*/ 	.word	0x000002b0
        /*00c8*/ 	.word	0x000000ff
        /*00cc*/ 	.word	0x00000090
        /*00d0*/ 	.short	0x0100
        /*00d2*/ 	.byte	0x08
	.zero		1


	//   ....[4]....
        /*00d4*/ 	.word	0x000002c0
        /*00d8*/ 	.word	0x000000ff
        /*00dc*/ 	.word	0x00000010
        /*00e0*/ 	.short	0x0100
        /*00e2*/ 	.byte	0x08
	.zero		1


	//   ....[5]....
        /*00e4*/ 	.word	0x000002d0
        /*00e8*/ 	.word	0x000000ff
        /*00ec*/ 	.word	0x00000098
        /*00f0*/ 	.short	0x0100
        /*00f2*/ 	.byte	0x08
	.zero		1


	//   ....[6]....
        /*00f4*/ 	.word	0x000002e0
        /*00f8*/ 	.word	0x000000ff
        /*00fc*/ 	.word	0x00000018
        /*0100*/ 	.short	0x0100
        /*0102*/ 	.byte	0x08
	.zero		1


	//   ....[7]....
        /*0104*/ 	.word	0x000002f0
        /*0108*/ 	.word	0x000000ff
        /*010c*/ 	.word	0x000000a0
        /*0110*/ 	.short	0x0100
        /*0112*/ 	.byte	0x08
	.zero		1


	//   ....[8]....
        /*0114*/ 	.word	0x00000300
        /*0118*/ 	.word	0x000000ff
        /*011c*/ 	.word	0x00000020
        /*0120*/ 	.short	0x0100
        /*0122*/ 	.byte	0x08
	.zero		1


	//   ....[9]....
        /*0124*/ 	.word	0x00000310
        /*0128*/ 	.word	0x000000ff
        /*012c*/ 	.word	0x000000a8
        /*0130*/ 	.short	0x0100
        /*0132*/ 	.byte	0x08
	.zero		1


	//   ....[10]....
        /*0134*/ 	.word	0x00000320
        /*0138*/ 	.word	0x000000ff
        /*013c*/ 	.word	0x00000028
        /*0140*/ 	.short	0x0100
        /*0142*/ 	.byte	0x08
	.zero		1


	//   ....[11]....
        /*0144*/ 	.word	0x00000330
        /*0148*/ 	.word	0x000000ff
        /*014c*/ 	.word	0x000000b0
        /*0150*/ 	.short	0x0100
        /*0152*/ 	.byte	0x08
	.zero		1


	//   ....[12]....
        /*0154*/ 	.word	0x00000340
        /*0158*/ 	.word	0x000000ff
        /*015c*/ 	.word	0x00000030
        /*0160*/ 	.short	0x0100
        /*0162*/ 	.byte	0x08
	.zero		1


	//   ....[13]....
        /*0164*/ 	.word	0x00000350
        /*0168*/ 	.word	0x000000ff
        /*016c*/ 	.word	0x000000b8
        /*0170*/ 	.short	0x0100
        /*0172*/ 	.byte	0x08
	.zero		1


	//   ....[14]....
        /*0174*/ 	.word	0x00000360
        /*0178*/ 	.word	0x000000ff
        /*017c*/ 	.word	0x00000038
        /*0180*/ 	.short	0x0100
        /*0182*/ 	.byte	0x08
	.zero		1


	//   ....[15]....
        /*0184*/ 	.word	0x00000370
        /*0188*/ 	.word	0x000000ff
        /*018c*/ 	.word	0x000000c0
        /*0190*/ 	.short	0x0100
        /*0192*/ 	.byte	0x08
	.zero		1


	//   ....[16]....
        /*0194*/ 	.word	0x00000380
        /*0198*/ 	.word	0x000000ff
        /*019c*/ 	.word	0x00000040
        /*01a0*/ 	.short	0x0100
        /*01a2*/ 	.byte	0x08
	.zero		1


	//   ....[17]....
        /*01a4*/ 	.word	0x00000390
        /*01a8*/ 	.word	0x000000ff
        /*01ac*/ 	.word	0x000000c8
        /*01b0*/ 	.short	0x0100
        /*01b2*/ 	.byte	0x08
	.zero		1


	//   ....[18]....
        /*01b4*/ 	.word	0x000003a0
        /*01b8*/ 	.word	0x000000ff
        /*01bc*/ 	.word	0x00000048
        /*01c0*/ 	.short	0x0100
        /*01c2*/ 	.byte	0x08
	.zero		1


	//   ....[19]....
        /*01c4*/ 	.word	0x000003b0
        /*01c8*/ 	.word	0x000000ff
        /*01cc*/ 	.word	0x000000d0
        /*01d0*/ 	.short	0x0100
        /*01d2*/ 	.byte	0x08
	.zero		1


	//   ....[20]....
        /*01d4*/ 	.word	0x000003c0
        /*01d8*/ 	.word	0x000000ff
        /*01dc*/ 	.word	0x00000050
        /*01e0*/ 	.short	0x0100
        /*01e2*/ 	.byte	0x08
	.zero		1


	//   ....[21]....
        /*01e4*/ 	.word	0x000003d0
        /*01e8*/ 	.word	0x000000ff
        /*01ec*/ 	.word	0x000000d8
        /*01f0*/ 	.short	0x0100
        /*01f2*/ 	.byte	0x08
	.zero		1


	//   ....[22]....
        /*01f4*/ 	.word	0x000003e0
        /*01f8*/ 	.word	0x000000ff
        /*01fc*/ 	.word	0x00000058
        /*0200*/ 	.short	0x0100
        /*0202*/ 	.byte	0x08
	.zero		1


	//   ....[23]....
        /*0204*/ 	.word	0x000003f0
        /*0208*/ 	.word	0x000000ff
        /*020c*/ 	.word	0x000000e0
        /*0210*/ 	.short	0x0100
        /*0212*/ 	.byte	0x08
	.zero		1


	//   ....[24]....
        /*0214*/ 	.word	0x00000400
        /*0218*/ 	.word	0x000000ff
        /*021c*/ 	.word	0x00000060
        /*0220*/ 	.short	0x0100
        /*0222*/ 	.byte	0x08
	.zero		1


	//   ....[25]....
        /*0224*/ 	.word	0x00000410
        /*0228*/ 	.word	0x000000ff
        /*022c*/ 	.word	0x000000e8
        /*0230*/ 	.short	0x0100
        /*0232*/ 	.byte	0x08
	.zero		1


	//   ....[26]....
        /*0234*/ 	.word	0x00000420
        /*0238*/ 	.word	0x000000ff
        /*023c*/ 	.word	0x00000068
        /*0240*/ 	.short	0x0100
        /*0242*/ 	.byte	0x08
	.zero		1


	//   ....[27]....
        /*0244*/ 	.word	0x00000430
        /*0248*/ 	.word	0x000000ff
        /*024c*/ 	.word	0x000000f0
        /*0250*/ 	.short	0x0100
        /*0252*/ 	.byte	0x08
	.zero		1


	//   ....[28]....
        /*0254*/ 	.word	0x00000440
        /*0258*/ 	.word	0x000000ff
        /*025c*/ 	.word	0x00000070
        /*0260*/ 	.short	0x0100
        /*0262*/ 	.byte	0x08
	.zero		1


	//   ....[29]....
        /*0264*/ 	.word	0x00000450
        /*0268*/ 	.word	0x000000ff
        /*026c*/ 	.word	0x000000f8
        /*0270*/ 	.short	0x0100
        /*0272*/ 	.byte	0x08
	.zero		1


	//   ....[30]....
        /*0274*/ 	.word	0x00000460
        /*0278*/ 	.word	0x000000ff
        /*027c*/ 	.word	0x00000078
        /*0280*/ 	.short	0x0100
        /*0282*/ 	.byte	0x08
	.zero		1


	//   ....[31]....
        /*0284*/ 	.word	0x00000470
        /*0288*/ 	.word	0x000000ff
        /*028c*/ 	.word	0x00000100
        /*0290*/ 	.short	0x0100
        /*0292*/ 	.byte	0x08
	.zero		1


	//   ....[32]....
        /*0294*/ 	.word	0x00000480
        /*0298*/ 	.word	0x000000ff
        /*029c*/ 	.word	0x00000080
        /*02a0*/ 	.short	0x0100
        /*02a2*/ 	.byte	0x08
	.zero		1


	//   ....[33]....
        /*02a4*/ 	.word	0x00000490
        /*02a8*/ 	.word	0x000000ff
        /*02ac*/ 	.word	0x00000108
        /*02b0*/ 	.short	0x0100
        /*02b2*/ 	.byte	0x08
	.zero		1


	//   ....[34]....
        /*02b4*/ 	.word	0x000009d0
        /*02b8*/ 	.word	0x000000ff
        /*02bc*/ 	.word	0x00000140
        /*02c0*/ 	.short	0x0100
        /*02c2*/ 	.byte	0x08
	.zero		1


	//   ....[35]....
        /*02c4*/ 	.word	0x00000a70
        /*02c8*/ 	.word	0x000000ff
        /*02cc*/ 	.word	0x00000148
        /*02d0*/ 	.short	0x0100
        /*02d2*/ 	.byte	0x08
	.zero		1


	//   ....[36]....
        /*02d4*/ 	.word	0x00000a90
        /*02d8*/ 	.word	0x000000ff
        /*02dc*/ 	.word	0x00000120
        /*02e0*/ 	.short	0x0100
        /*02e2*/ 	.byte	0x09
	.zero		1


	//   ....[37]....
        /*02e4*/ 	.word	0x00000aa0
        /*02e8*/ 	.word	0x000000ff
        /*02ec*/ 	.word	0x00000128
        /*02f0*/ 	.short	0x0100
        /*02f2*/ 	.byte	0x09
	.zero		1


	//   ....[38]....
        /*02f4*/ 	.word	0x00000ab0
        /*02f8*/ 	.word	0x000000ff
        /*02fc*/ 	.word	0x00000130
        /*0300*/ 	.short	0x0100
        /*0302*/ 	.byte	0x09
	.zero		1


	//   ....[39]....
        /*0304*/ 	.word	0x00000ac0
        /*0308*/ 	.word	0x000000ff
        /*030c*/ 	.word	0x00000138
        /*0310*/ 	.short	0x0100
        /*0312*/ 	.byte	0x09
	.zero		1


	//   ....[40]....
        /*0314*/ 	.word	0x00001970
        /*0318*/ 	.word	0x000000ff
        /*031c*/ 	.word	0xfffffff8
        /*0320*/ 	.short	0x010a
        /*0322*/ 	.byte	0x0c
	.zero		1


	//   ....[41]....
        /*0324*/ 	.word	0x00001b40
        /*0328*/ 	.word	0x000000ff
        /*032c*/ 	.word	0x00000000
        /*0330*/ 	.short	0x010a
        /*0332*/ 	.byte	0x08
	.zero		1


	//   ....[42]....
        /*0334*/ 	.word	0x00001ba0
        /*0338*/ 	.word	0x000000ff
        /*033c*/ 	.word	0x00000000
        /*0340*/ 	.short	0x010a
        /*0342*/ 	.byte	0x08
	.zero		1


	//   ....[43]....
        /*0344*/ 	.word	0x00001d00
        /*0348*/ 	.word	0x00000038
        /*034c*/ 	.word	0x00000000
        /*0350*/ 	.short	0x0101
        /*0352*/ 	.byte	0x3f
	.zero		1


	//   ....[44]....
        /*0354*/ 	.word	0x00001e90
        /*0358*/ 	.word	0x00000016
        /*035c*/ 	.word	0x00000000
        /*0360*/ 	.short	0x0101
        /*0362*/ 	.byte	0x14
	.zero		1


	//   ....[45]....
        /*0364*/ 	.word	0x00001ee0
        /*0368*/ 	.word	0x000000ff
        /*036c*/ 	.word	0x00000008
        /*0370*/ 	.short	0x010a
        /*0372*/ 	.byte	0x0c
	.zero		1


	//   ....[46]....
        /*0374*/ 	.word	0x000046d0
        /*0378*/ 	.word	0x00000004
        /*037c*/ 	.word	0x00000000
        /*0380*/ 	.short	0x0101
        /*0382*/ 	.byte	0x14
	.zero		1


	//   ....[47]....
        /*0384*/ 	.word	0x00005040
        /*0388*/ 	.word	0x00000013
        /*038c*/ 	.word	0x00000088
        /*0390*/ 	.short	0x010a
        /*0392*/ 	.byte	0x3f
	.zero		1


	//   ....[48]....
        /*0394*/ 	.word	0x000054a0
        /*0398*/ 	.word	0x0000000a
        /*039c*/ 	.word	0x00000148
        /*03a0*/ 	.short	0x0101
        /*03a2*/ 	.byte	0x3f
	.zero		1


	//   ....[49]....
        /*03a4*/ 	.word	0x00005c10
        /*03a8*/ 	.word	0x00000005
        /*03ac*/ 	.word	0x00000000
        /*03b0*/ 	.short	0x010a
        /*03b2*/ 	.byte	0x3f
	.zero		1


	//   ....[50]....
        /*03b4*/ 	.word	0x00005c90
        /*03b8*/ 	.word	0x00000007
        /*03bc*/ 	.word	0x00000000
        /*03c0*/ 	.short	0x010a
        /*03c2*/ 	.byte	0x3f
	.zero		1


	//   ....[51]....
        /*03c4*/ 	.word	0x00005d20
        /*03c8*/ 	.word	0x00000006
        /*03cc*/ 	.word	0x00000000
        /*03d0*/ 	.short	0x010a
        /*03d2*/ 	.byte	0x3f
	.zero		1


	//   ....[52]....
        /*03d4*/ 	.word	0x00005db0
        /*03d8*/ 	.word	0x00000009
        /*03dc*/ 	.word	0x00000000
        /*03e0*/ 	.short	0x010a
        /*03e2*/ 	.byte	0x3f
	.zero		1


	//   ....[53]....
        /*03e4*/ 	.word	0x00005e40
        /*03e8*/ 	.word	0x00000006
        /*03ec*/ 	.word	0x00000000
        /*03f0*/ 	.short	0x010a
        /*03f2*/ 	.byte	0x3f
	.zero		1


	//   ....[54]....
        /*03f4*/ 	.word	0x00005ed0
        /*03f8*/ 	.word	0x00000009
        /*03fc*/ 	.word	0x00000000
        /*0400*/ 	.short	0x010a
        /*0402*/ 	.byte	0x3f
	.zero		1


	//   ....[55]....
        /*0404*/ 	.word	0x00005f60
        /*0408*/ 	.word	0x00000006
        /*040c*/ 	.word	0x00000000
        /*0410*/ 	.short	0x010a
        /*0412*/ 	.byte	0x3f
	.zero		1


	//   ....[56]....
        /*0414*/ 	.word	0x00005ff0
        /*0418*/ 	.word	0x00000009
        /*041c*/ 	.word	0x00000000
        /*0420*/ 	.short	0x010a
        /*0422*/ 	.byte	0x3f
	.zero		1


	//   ....[57]....
        /*0424*/ 	.word	0x00006080
        /*0428*/ 	.word	0x00000006
        /*042c*/ 	.word	0x00000000
        /*0430*/ 	.short	0x010a
        /*0432*/ 	.byte	0x3f
	.zero		1


	//   ....[58]....
        /*0434*/ 	.word	0x00006110
        /*0438*/ 	.word	0x00000009
        /*043c*/ 	.word	0x00000000
        /*0440*/ 	.short	0x010a
        /*0442*/ 	.byte	0x3f
	.zero		1


	//   ....[59]....
        /*0444*/ 	.word	0x000061a0
        /*0448*/ 	.word	0x00000006
        /*044c*/ 	.word	0x00000000
        /*0450*/ 	.short	0x010a
        /*0452*/ 	.byte	0x3f
	.zero		1


	//   ....[60]....
        /*0454*/ 	.word	0x00006230
        /*0458*/ 	.word	0x00000009
        /*045c*/ 	.word	0x00000000
        /*0460*/ 	.short	0x010a
        /*0462*/ 	.byte	0x3f
	.zero		1


	//   ....[61]....
        /*0464*/ 	.word	0x000062c0
        /*0468*/ 	.word	0x00000006
        /*046c*/ 	.word	0x00000000
        /*0470*/ 	.short	0x010a
        /*0472*/ 	.byte	0x3f
	.zero		1


	//   ....[62]....
        /*0474*/ 	.word	0x00006350
        /*0478*/ 	.word	0x00000009
        /*047c*/ 	.word	0x00000000
        /*0480*/ 	.short	0x010a
        /*0482*/ 	.byte	0x3f
	.zero		1


	//   ....[63]....
        /*0484*/ 	.word	0x000063e0
        /*0488*/ 	.word	0x00000008
        /*048c*/ 	.word	0x00000000
        /*0490*/ 	.short	0x010a
        /*0492*/ 	.byte	0x3f
	.zero		1


	//   ....[64]....
        /*0494*/ 	.word	0x00006470
        /*0498*/ 	.word	0x0000000b
        /*049c*/ 	.word	0x00000000
        /*04a0*/ 	.short	0x010a
        /*04a2*/ 	.byte	0x3f
	.zero		1


	//   ....[65]....
        /*04a4*/ 	.word	0x00006500
        /*04a8*/ 	.word	0x00000003
        /*04ac*/ 	.word	0x00000000
        /*04b0*/ 	.short	0x010a
        /*04b2*/ 	.byte	0x3f
	.zero		1


	//   ....[66]....
        /*04b4*/ 	.word	0x00006570
        /*04b8*/ 	.word	0x00000016
        /*04bc*/ 	.word	0xfffffff8
        /*04c0*/ 	.short	0x010a
        /*04c2*/ 	.byte	0x3f
	.zero		1


	//   ....[67]....
        /*04c4*/ 	.word	0x000065d0
        /*04c8*/ 	.word	0x00000039
        /*04cc*/ 	.word	0x00000000
        /*04d0*/ 	.short	0x010a
        /*04d2*/ 	.byte	0x3f
	.zero		1


	//   ....[68]....
        /*04d4*/ 	.word	0x00006630
        /*04d8*/ 	.word	0x00000016
        /*04dc*/ 	.word	0x00000008
        /*04e0*/ 	.short	0x010a
        /*04e2*/ 	.byte	0x3f
	.zero		1


	//   ....[69]....
        /*04e4*/ 	.word	0x00006700
        /*04e8*/ 	.word	0x00000013
        /*04ec*/ 	.word	0x00000088
        /*04f0*/ 	.short	0x010a
        /*04f2*/ 	.byte	0x3f
	.zero		1


	//   ....[70]....
        /*04f4*/ 	.word	0x000067e0
        /*04f8*/ 	.word	0x00000005
        /*04fc*/ 	.word	0x00000000
        /*0500*/ 	.short	0x010a
        /*0502*/ 	.byte	0x3f
	.zero		1


	//   ....[71]....
        /*0504*/ 	.word	0x00006830
        /*0508*/ 	.word	0x00000007
        /*050c*/ 	.word	0x00000000
        /*0510*/ 	.short	0x010a
        /*0512*/ 	.byte	0x3f
	.zero		1


	//   ....[72]....
        /*0514*/ 	.word	0x00006880
        /*0518*/ 	.word	0x00000006
        /*051c*/ 	.word	0x00000000
        /*0520*/ 	.short	0x010a
        /*0522*/ 	.byte	0x3f
	.zero		1


	//   ....[73]....
        /*0524*/ 	.word	0x000068d0
        /*0528*/ 	.word	0x00000009
        /*052c*/ 	.word	0x00000000
        /*0530*/ 	.short	0x010a
        /*0532*/ 	.byte	0x3f
	.zero		1


	//   ....[74]....
        /*0534*/ 	.word	0x00006920
        /*0538*/ 	.word	0x00000006
        /*053c*/ 	.word	0x00000000
        /*0540*/ 	.short	0x010a
        /*0542*/ 	.byte	0x3f
	.zero		1


	//   ....[75]....
        /*0544*/ 	.word	0x00006970
        /*0548*/ 	.word	0x00000009
        /*054c*/ 	.word	0x00000000
        /*0550*/ 	.short	0x010a
        /*0552*/ 	.byte	0x3f
	.zero		1


	//   ....[76]....
        /*0554*/ 	.word	0x000069c0
        /*0558*/ 	.word	0x00000006
        /*055c*/ 	.word	0x00000000
        /*0560*/ 	.short	0x010a
        /*0562*/ 	.byte	0x3f
	.zero		1


	//   ....[77]....
        /*0564*/ 	.word	0x00006a10
        /*0568*/ 	.word	0x00000009
        /*056c*/ 	.word	0x00000000
        /*0570*/ 	.short	0x010a
        /*0572*/ 	.byte	0x3f
	.zero		1


	//   ....[78]....
        /*0574*/ 	.word	0x00006a60
        /*0578*/ 	.word	0x00000006
        /*057c*/ 	.word	0x00000000
        /*0580*/ 	.short	0x010a
        /*0582*/ 	.byte	0x3f
	.zero		1


	//   ....[79]....
        /*0584*/ 	.word	0x00006ab0
        /*0588*/ 	.word	0x00000009
        /*058c*/ 	.word	0x00000000
        /*0590*/ 	.short	0x010a
        /*0592*/ 	.byte	0x3f
	.zero		1


	//   ....[80]....
        /*0594*/ 	.word	0x00006b00
        /*0598*/ 	.word	0x00000006
        /*059c*/ 	.word	0x00000000
        /*05a0*/ 	.short	0x010a
        /*05a2*/ 	.byte	0x3f
	.zero		1


	//   ....[81]....
        /*05a4*/ 	.word	0x00006b50
        /*05a8*/ 	.word	0x00000009
        /*05ac*/ 	.word	0x00000000
        /*05b0*/ 	.short	0x010a
        /*05b2*/ 	.byte	0x3f
	.zero		1


	//   ....[82]....
        /*05b4*/ 	.word	0x00006ba0
        /*05b8*/ 	.word	0x00000006
        /*05bc*/ 	.word	0x00000000
        /*05c0*/ 	.short	0x010a
        /*05c2*/ 	.byte	0x3f
	.zero		1


	//   ....[83]....
        /*05c4*/ 	.word	0x00006bf0
        /*05c8*/ 	.word	0x00000009
        /*05cc*/ 	.word	0x00000000
        /*05d0*/ 	.short	0x010a
        /*05d2*/ 	.byte	0x3f
	.zero		1


	//   ....[84]....
        /*05d4*/ 	.word	0x00006c40
        /*05d8*/ 	.word	0x00000008
        /*05dc*/ 	.word	0x00000000
        /*05e0*/ 	.short	0x010a
        /*05e2*/ 	.byte	0x3f
	.zero		1


	//   ....[85]....
        /*05e4*/ 	.word	0x00006c90
        /*05e8*/ 	.word	0x0000000b
        /*05ec*/ 	.word	0x00000000
        /*05f0*/ 	.short	0x010a
        /*05f2*/ 	.byte	0x3f
	.zero		1


	//----- nvinfo : EIATTR_NUM_MBARRIERS
	.align		4
.L_28:
        /*05f4*/ 	.byte	0x03, 0x38
        /*05f6*/ 	.short	0x0028


	//----- nvinfo : EIATTR_EXIT_INSTR_OFFSETS
	.align		4
        /*05f8*/ 	.byte	0x04, 0x1c
        /*05fa*/ 	.short	(.L_30 - .L_29)


	//   ....[0]....
.L_29:
        /*05fc*/ 	.word	0x00001560


	//   ....[1]....
        /*0600*/ 	.word	0x000015c0


	//   ....[2]....
        /*0604*/ 	.word	0x00004cf0


	//   ....[3]....
        /*0608*/ 	.word	0x00004d20


	//   ....[4]....
        /*060c*/ 	.word	0x00006550


	//----- nvinfo : EIATTR_MAX_THREADS
	.align		4
.L_30:
        /*0610*/ 	.byte	0x04, 0x05
        /*0612*/ 	.short	(.L_32 - .L_31)
.L_31:
        /*0614*/ 	.word	0x00000180
        /*0618*/ 	.word	0x00000001
        /*061c*/ 	.word	0x00000001


	//----- nvinfo : EIATTR_CRS_STACK_SIZE
	.align		4
.L_32:
        /*0620*/ 	.byte	0x04, 0x1e
        /*0622*/ 	.short	(.L_34 - .L_33)
.L_33:
        /*0624*/ 	.word	0x00000000


	//----- nvinfo : EIATTR_CBANK_PARAM_SIZE
	.align		4
.L_34:
        /*0628*/ 	.byte	0x03, 0x19
        /*062a*/ 	.short	0x0570


	//----- nvinfo : EIATTR_PARAM_CBANK
	.align		4
        /*062c*/ 	.byte	0x04, 0x0a
        /*062e*/ 	.short	(.L_36 - .L_35)
	.align		4
.L_35:
        /*0630*/ 	.word	index@(.nv.constant0._ZN7cutlass13device_kernelINS_4gemm6kernel13GemmUniversalIN4cute5tupleIJiiiiEEENS1_10collective13CollectiveMmaINS1_40MainloopSm90TmaGmmaWarpSpecializedSparseILi17ENS5_IJNS4_1CILi2EEENSA_ILi1EEESC_EEENS1_32KernelTmaWarpSpecializedPingpongEEENS5_IJNSA_ILi64EEESG_NSA_ILi128EEEEEEaNS5_IJNS4_6LayoutINS5_IJiNS5_IJSB_iEEEiEEENS5_IJlNS5_IJSC_SB_EEElEEEEENSJ_INS5_IJNS5_IJSG_iEEENS5_IJSH_iEEEiEEENS5_IJNS5_IJSH_NSA_ILi8192EEEEEENS5_IJSC_lEEElEEEEEEEEaNS5_IJlSC_lEEENS4_8TiledMMAINS4_8MMA_AtomIJNS4_4SM904GMMA6SPARSE27GMMA_64x64x64_S32S8S8_SS_TNILNS12_9SparseSelE0EEEEEENSJ_INS5_IJSC_SC_SC_EEENS5_IJNSA_ILi0EEES19_S19_EEEEENS5_IJNS4_10UnderscoreES1C_S1C_EEEEENS4_13SM90_TMA_LOADENS4_14ComposedLayoutINS4_7SwizzleILi2ELi4ELi3EEENS4_25smem_sparse_ptr_flag_bitsILi2ELi8EEENSJ_INS5_IJNS5_IJSC_NSA_ILi8EEEEEENS5_IJSB_SG_EEEEEENS5_IJNS5_IJS19_SH_EEESM_EEEEEEEvNS4_8identityENS4_23SM90_TMA_LOAD_MULTICASTENS1G_INS1H_ILi3ELi4ELi3EEENS4_18smem_ptr_flag_bitsILi8EEENSJ_INS5_IJS1L_SH_EEENS5_IJSH_SC_EEEEEEEvS1T_EENS_8epilogue10collective6detail29Sm90TmaWarpSpecializedAdapterINS24_15DefaultEpilogueIiNS5_IJSC_llEEES28_NS23_6thread17LinearCombinationIiLi1EiiLNS29_9ScaleType4KindE0ELNS_15FloatRoundStyleE2EiEENS1_15EpilogueDefaultEEEEEvvEEEEvNT_6ParamsE)
        /*0634*/ 	.short	0x0210
        /*0636*/ 	.short	0x0570


	//----- nvinfo : EIATTR_SW_WAR
	.align		4
.L_36:
        /*0638*/ 	.byte	0x04, 0x36
        /*063a*/ 	.short	(.L_38 - .L_37)
.L_37:
        /*063c*/ 	.word	0x00000008
.L_38:


//--------------------- .nv.callgraph             --------------------------
	.section	.nv.callgraph,"",@"SHT_CUDA_CALLGRAPH"
	.align	4
	.sectionentsize	8
	.align		4
        /*0000*/ 	.word	0x00000000
	.align		4
        /*0004*/ 	.word	0xffffffff
	.align		4
        /*0008*/ 	.word	0x00000000
	.align		4
        /*000c*/ 	.word	0xfffffffe
	.align		4
        /*0010*/ 	.word	0x00000000
	.align		4
        /*0014*/ 	.word	0xfffffffd
	.align		4
        /*0018*/ 	.word	0x00000000
	.align		4
        /*001c*/ 	.word	0xfffffffc


//--------------------- .nv.constant4             --------------------------
	.section	.nv.constant4,"a",@progbits
	.align	8
	.align		8
.nv.constant4:
        /*0000*/ 	.dword	_ZN39_INTERNAL_40ae5e89_4_k_cu_1de91ff3_37204cuda3std3__45__cpo5beginE
	.align		8
        /*0008*/ 	.dword	_ZN39_INTERNAL_40ae5e89_4_k_cu_1de91ff3_37204cuda3std3__45__cpo3endE
	.align		8
        /*0010*/ 	.dword	_ZN39_INTERNAL_40ae5e89_4_k_cu_1de91ff3_37204cuda3std3__45__cpo6cbeginE
	.align		8
        /*0018*/ 	.dword	_ZN39_INTERNAL_40ae5e89_4_k_cu_1de91ff3_37204cuda3std3__45__cpo4cendE
	.align		8
        /*0020*/ 	.dword	_ZN39_INTERNAL_40ae5e89_4_k_cu_1de91ff3_37204cuda3std3__441_GLOBAL__N__40ae5e89_4_k_cu_1de91ff3_37206ignoreE
	.align		8
        /*0028*/ 	.dword	_ZN39_INTERNAL_40ae5e89_4_k_cu_1de91ff3_37204cuda3std3__419piecewise_constructE
	.align		8
        /*0030*/ 	.dword	_ZN39_INTERNAL_40ae5e89_4_k_cu_1de91ff3_37204cuda3std3__48in_placeE
	.align		8
        /*0038*/ 	.dword	_ZN39_INTERNAL_40ae5e89_4_k_cu_1de91ff3_37204cuda3std6ranges3__45__cpo4swapE
	.align		8
        /*0040*/ 	.dword	_ZN39_INTERNAL_40ae5e89_4_k_cu_1de91ff3_37204cuda3std6ranges3__45__cpo9iter_moveE
	.align		8
        /*0048*/ 	.dword	_ZN39_INTERNAL_40ae5e89_4_k_cu_1de91ff3_37204cute7productE
	.align		8
        /*0050*/ 	.dword	_ZN39_INTERNAL_40ae5e89_4_k_cu_1de91ff3_37204cute1_E


//--------------------- .text._ZN7cutlass13device_kernelINS_4gemm6kernel13GemmUniversalIN4cute5tupleIJiiiiEEENS1_10collective13CollectiveMmaINS1_40MainloopSm90TmaGmmaWarpSpecializedSparseILi17ENS5_IJNS4_1CILi2EEENSA_ILi1EEESC_EEENS1_32KernelTmaWarpSpecializedPingpongEEENS5_IJNSA_ILi64EEESG_NSA_ILi128EEEEEEaNS5_IJNS4_6LayoutINS5_IJiNS5_IJSB_iEEEiEEENS5_IJlNS5_IJSC_SB_EEElEEEEENSJ_INS5_IJNS5_IJSG_iEEENS5_IJSH_iEEEiEEENS5_IJNS5_IJSH_NSA_ILi8192EEEEEENS5_IJSC_lEEElEEEEEEEEaNS5_IJlSC_lEEENS4_8TiledMMAINS4_8MMA_AtomIJNS4_4SM904GMMA6SPARSE27GMMA_64x64x64_S32S8S8_SS_TNILNS12_9SparseSelE0EEEEEENSJ_INS5_IJSC_SC_SC_EEENS5_IJNSA_ILi0EEES19_S19_EEEEENS5_IJNS4_10UnderscoreES1C_S1C_EEEEENS4_13SM90_TMA_LOADENS4_14ComposedLayoutINS4_7SwizzleILi2ELi4ELi3EEENS4_25smem_sparse_ptr_flag_bitsILi2ELi8EEENSJ_INS5_IJNS5_IJSC_NSA_ILi8EEEEEENS5_IJSB_SG_EEEEEENS5_IJNS5_IJS19_SH_EEESM_EEEEEEEvNS4_8identityENS4_23SM90_TMA_LOAD_MULTICASTENS1G_INS1H_ILi3ELi4ELi3EEENS4_18smem_ptr_flag_bitsILi8EEENSJ_INS5_IJS1L_SH_EEENS5_IJSH_SC_EEEEEEEvS1T_EENS_8epilogue10collective6detail29Sm90TmaWarpSpecializedAdapterINS24_15DefaultEpilogueIiNS5_IJSC_llEEES28_NS23_6thread17LinearCombinationIiLi1EiiLNS29_9ScaleType4KindE0ELNS_15FloatRoundStyleE2EiEENS1_15EpilogueDefaultEEEEEvvEEEEvNT_6ParamsE --------------------------
	.section	.text._ZN7cutlass13device_kernelINS_4gemm6kernel13GemmUniversalIN4cute5tupleIJiiiiEEENS1_10collective13CollectiveMmaINS1_40MainloopSm90TmaGmmaWarpSpecializedSparseILi17ENS5_IJNS4_1CILi2EEENSA_ILi1EEESC_EEENS1_32KernelTmaWarpSpecializedPingpongEEENS5_IJNSA_ILi64EEESG_NSA_ILi128EEEEEEaNS5_IJNS4_6LayoutINS5_IJiNS5_IJSB_iEEEiEEENS5_IJlNS5_IJSC_SB_EEElEEEEENSJ_INS5_IJNS5_IJSG_iEEENS5_IJSH_iEEEiEEENS5_IJNS5_IJSH_NSA_ILi8192EEEEEENS5_IJSC_lEEElEEEEEEEEaNS5_IJlSC_lEEENS4_8TiledMMAINS4_8MMA_AtomIJNS4_4SM904GMMA6SPARSE27GMMA_64x64x64_S32S8S8_SS_TNILNS12_9SparseSelE0EEEEEENSJ_INS5_IJSC_SC_SC_EEENS5_IJNSA_ILi0EEES19_S19_EEEEENS5_IJNS4_10UnderscoreES1C_S1C_EEEEENS4_13SM90_TMA_LOADENS4_14ComposedLayoutINS4_7SwizzleILi2ELi4ELi3EEENS4_25smem_sparse_ptr_flag_bitsILi2ELi8EEENSJ_INS5_IJNS5_IJSC_NSA_ILi8EEEEEENS5_IJSB_SG_EEEEEENS5_IJNS5_IJS19_SH_EEESM_EEEEEEEvNS4_8identityENS4_23SM90_TMA_LOAD_MULTICASTENS1G_INS1H_ILi3ELi4ELi3EEENS4_18smem_ptr_flag_bitsILi8EEENSJ_INS5_IJS1L_SH_EEENS5_IJSH_SC_EEEEEEEvS1T_EENS_8epilogue10collective6detail29Sm90TmaWarpSpecializedAdapterINS24_15DefaultEpilogueIiNS5_IJSC_llEEES28_NS23_6thread17LinearCombinationIiLi1EiiLNS29_9ScaleType4KindE0ELNS_15FloatRoundStyleE2EiEENS1_15EpilogueDefaultEEEEEvvEEEEvNT_6ParamsE,"ax",@progbits
	.align	128
.text._ZN7cutlass13device_kernelINS_4gemm6kernel13GemmUniversalIN4cute5tupleIJiiiiEEENS1_10collective13CollectiveMmaINS1_40MainloopSm90TmaGmmaWarpSpecializedSparseILi17ENS5_IJNS4_1CILi2EEENSA_ILi1EEESC_EEENS1_32KernelTmaWarpSpecializedPingpongEEENS5_IJNSA_ILi64EEESG_NSA_ILi128EEEEEEaNS5_IJNS4_6LayoutINS5_IJiNS5_IJSB_iEEEiEEENS5_IJlNS5_IJSC_SB_EEElEEEEENSJ_INS5_IJNS5_IJSG_iEEENS5_IJSH_iEEEiEEENS5_IJNS5_IJSH_NSA_ILi8192EEEEEENS5_IJSC_lEEElEEEEEEEEaNS5_IJlSC_lEEENS4_8TiledMMAINS4_8MMA_AtomIJNS4_4SM904GMMA6SPARSE27GMMA_64x64x64_S32S8S8_SS_TNILNS12_9SparseSelE0EEEEEENSJ_INS5_IJSC_SC_SC_EEENS5_IJNSA_ILi0EEES19_S19_EEEEENS5_IJNS4_10UnderscoreES1C_S1C_EEEEENS4_13SM90_TMA_LOADENS4_14ComposedLayoutINS4_7SwizzleILi2ELi4ELi3EEENS4_25smem_sparse_ptr_flag_bitsILi2ELi8EEENSJ_INS5_IJNS5_IJSC_NSA_ILi8EEEEEENS5_IJSB_SG_EEEEEENS5_IJNS5_IJS19_SH_EEESM_EEEEEEEvNS4_8identityENS4_23SM90_TMA_LOAD_MULTICASTENS1G_INS1H_ILi3ELi4ELi3EEENS4_18smem_ptr_flag_bitsILi8EEENSJ_INS5_IJS1L_SH_EEENS5_IJSH_SC_EEEEEEEvS1T_EENS_8epilogue10collective6detail29Sm90TmaWarpSpecializedAdapterINS24_15DefaultEpilogueIiNS5_IJSC_llEEES28_NS23_6thread17LinearCombinationIiLi1EiiLNS29_9ScaleType4KindE0ELNS_15FloatRoundStyleE2EiEENS1_15EpilogueDefaultEEEEEvvEEEEvNT_6ParamsE:
        .type           _ZN7cutlass13device_kernelINS_4gemm6kernel13GemmUniversalIN4cute5tupleIJiiiiEEENS1_10collective13CollectiveMmaINS1_40MainloopSm90TmaGmmaWarpSpecializedSparseILi17ENS5_IJNS4_1CILi2EEENSA_ILi1EEESC_EEENS1_32KernelTmaWarpSpecializedPingpongEEENS5_IJNSA_ILi64EEESG_NSA_ILi128EEEEEEaNS5_IJNS4_6LayoutINS5_IJiNS5_IJSB_iEEEiEEENS5_IJlNS5_IJSC_SB_EEElEEEEENSJ_INS5_IJNS5_IJSG_iEEENS5_IJSH_iEEEiEEENS5_IJNS5_IJSH_NSA_ILi8192EEEEEENS5_IJSC_lEEElEEEEEEEEaNS5_IJlSC_lEEENS4_8TiledMMAINS4_8MMA_AtomIJNS4_4SM904GMMA6SPARSE27GMMA_64x64x64_S32S8S8_SS_TNILNS12_9SparseSelE0EEEEEENSJ_INS5_IJSC_SC_SC_EEENS5_IJNSA_ILi0EEES19_S19_EEEEENS5_IJNS4_10UnderscoreES1C_S1C_EEEEENS4_13SM90_TMA_LOADENS4_14ComposedLayoutINS4_7SwizzleILi2ELi4ELi3EEENS4_25smem_sparse_ptr_flag_bitsILi2ELi8EEENSJ_INS5_IJNS5_IJSC_NSA_ILi8EEEEEENS5_IJSB_SG_EEEEEENS5_IJNS5_IJS19_SH_EEESM_EEEEEEEvNS4_8identityENS4_23SM90_TMA_LOAD_MULTICASTENS1G_INS1H_ILi3ELi4ELi3EEENS4_18smem_ptr_flag_bitsILi8EEENSJ_INS5_IJS1L_SH_EEENS5_IJSH_SC_EEEEEEEvS1T_EENS_8epilogue10collective6detail29Sm90TmaWarpSpecializedAdapterINS24_15DefaultEpilogueIiNS5_IJSC_llEEES28_NS23_6thread17LinearCombinationIiLi1EiiLNS29_9ScaleType4KindE0ELNS_15FloatRoundStyleE2EiEENS1_15EpilogueDefaultEEEEEvvEEEEvNT_6ParamsE,@function
        .size           _ZN7cutlass13device_kernelINS_4gemm6kernel13GemmUniversalIN4cute5tupleIJiiiiEEENS1_10collective13CollectiveMmaINS1_40MainloopSm90TmaGmmaWarpSpecializedSparseILi17ENS5_IJNS4_1CILi2EEENSA_ILi1EEESC_EEENS1_32KernelTmaWarpSpecializedPingpongEEENS5_IJNSA_ILi64EEESG_NSA_ILi128EEEEEEaNS5_IJNS4_6LayoutINS5_IJiNS5_IJSB_iEEEiEEENS5_IJlNS5_IJSC_SB_EEElEEEEENSJ_INS5_IJNS5_IJSG_iEEENS5_IJSH_iEEEiEEENS5_IJNS5_IJSH_NSA_ILi8192EEEEEENS5_IJSC_lEEElEEEEEEEEaNS5_IJlSC_lEEENS4_8TiledMMAINS4_8MMA_AtomIJNS4_4SM904GMMA6SPARSE27GMMA_64x64x64_S32S8S8_SS_TNILNS12_9SparseSelE0EEEEEENSJ_INS5_IJSC_SC_SC_EEENS5_IJNSA_ILi0EEES19_S19_EEEEENS5_IJNS4_10UnderscoreES1C_S1C_EEEEENS4_13SM90_TMA_LOADENS4_14ComposedLayoutINS4_7SwizzleILi2ELi4ELi3EEENS4_25smem_sparse_ptr_flag_bitsILi2ELi8EEENSJ_INS5_IJNS5_IJSC_NSA_ILi8EEEEEENS5_IJSB_SG_EEEEEENS5_IJNS5_IJS19_SH_EEESM_EEEEEEEvNS4_8identityENS4_23SM90_TMA_LOAD_MULTICASTENS1G_INS1H_ILi3ELi4ELi3EEENS4_18smem_ptr_flag_bitsILi8EEENSJ_INS5_IJS1L_SH_EEENS5_IJSH_SC_EEEEEEEvS1T_EENS_8epilogue10collective6detail29Sm90TmaWarpSpecializedAdapterINS24_15DefaultEpilogueIiNS5_IJSC_llEEES28_NS23_6thread17LinearCombinationIiLi1EiiLNS29_9ScaleType4KindE0ELNS_15FloatRoundStyleE2EiEENS1_15EpilogueDefaultEEEEEvvEEEEvNT_6ParamsE,(.L_x_155 - _ZN7cutlass13device_kernelINS_4gemm6kernel13GemmUniversalIN4cute5tupleIJiiiiEEENS1_10collective13CollectiveMmaINS1_40MainloopSm90TmaGmmaWarpSpecializedSparseILi17ENS5_IJNS4_1CILi2EEENSA_ILi1EEESC_EEENS1_32KernelTmaWarpSpecializedPingpongEEENS5_IJNSA_ILi64EEESG_NSA_ILi128EEEEEEaNS5_IJNS4_6LayoutINS5_IJiNS5_IJSB_iEEEiEEENS5_IJlNS5_IJSC_SB_EEElEEEEENSJ_INS5_IJNS5_IJSG_iEEENS5_IJSH_iEEEiEEENS5_IJNS5_IJSH_NSA_ILi8192EEEEEENS5_IJSC_lEEElEEEEEEEEaNS5_IJlSC_lEEENS4_8TiledMMAINS4_8MMA_AtomIJNS4_4SM904GMMA6SPARSE27GMMA_64x64x64_S32S8S8_SS_TNILNS12_9SparseSelE0EEEEEENSJ_INS5_IJSC_SC_SC_EEENS5_IJNSA_ILi0EEES19_S19_EEEEENS5_IJNS4_10UnderscoreES1C_S1C_EEEEENS4_13SM90_TMA_LOADENS4_14ComposedLayoutINS4_7SwizzleILi2ELi4ELi3EEENS4_25smem_sparse_ptr_flag_bitsILi2ELi8EEENSJ_INS5_IJNS5_IJSC_NSA_ILi8EEEEEENS5_IJSB_SG_EEEEEENS5_IJNS5_IJS19_SH_EEESM_EEEEEEEvNS4_8identityENS4_23SM90_TMA_LOAD_MULTICASTENS1G_INS1H_ILi3ELi4ELi3EEENS4_18smem_ptr_flag_bitsILi8EEENSJ_INS5_IJS1L_SH_EEENS5_IJSH_SC_EEEEEEEvS1T_EENS_8epilogue10collective6detail29Sm90TmaWarpSpecializedAdapterINS24_15DefaultEpilogueIiNS5_IJSC_llEEES28_NS23_6thread17LinearCombinationIiLi1EiiLNS29_9ScaleType4KindE0ELNS_15FloatRoundStyleE2EiEENS1_15EpilogueDefaultEEEEEvvEEEEvNT_6ParamsE)
        .other          _ZN7cutlass13device_kernelINS_4gemm6kernel13GemmUniversalIN4cute5tupleIJiiiiEEENS1_10collective13CollectiveMmaINS1_40MainloopSm90TmaGmmaWarpSpecializedSparseILi17ENS5_IJNS4_1CILi2EEENSA_ILi1EEESC_EEENS1_32KernelTmaWarpSpecializedPingpongEEENS5_IJNSA_ILi64EEESG_NSA_ILi128EEEEEEaNS5_IJNS4_6LayoutINS5_IJiNS5_IJSB_iEEEiEEENS5_IJlNS5_IJSC_SB_EEElEEEEENSJ_INS5_IJNS5_IJSG_iEEENS5_IJSH_iEEEiEEENS5_IJNS5_IJSH_NSA_ILi8192EEEEEENS5_IJSC_lEEElEEEEEEEEaNS5_IJlSC_lEEENS4_8TiledMMAINS4_8MMA_AtomIJNS4_4SM904GMMA6SPARSE27GMMA_64x64x64_S32S8S8_SS_TNILNS12_9SparseSelE0EEEEEENSJ_INS5_IJSC_SC_SC_EEENS5_IJNSA_ILi0EEES19_S19_EEEEENS5_IJNS4_10UnderscoreES1C_S1C_EEEEENS4_13SM90_TMA_LOADENS4_14ComposedLayoutINS4_7SwizzleILi2ELi4ELi3EEENS4_25smem_sparse_ptr_flag_bitsILi2ELi8EEENSJ_INS5_IJNS5_IJSC_NSA_ILi8EEEEEENS5_IJSB_SG_EEEEEENS5_IJNS5_IJS19_SH_EEESM_EEEEEEEvNS4_8identityENS4_23SM90_TMA_LOAD_MULTICASTENS1G_INS1H_ILi3ELi4ELi3EEENS4_18smem_ptr_flag_bitsILi8EEENSJ_INS5_IJS1L_SH_EEENS5_IJSH_SC_EEEEEEEvS1T_EENS_8epilogue10collective6detail29Sm90TmaWarpSpecializedAdapterINS24_15DefaultEpilogueIiNS5_IJSC_llEEES28_NS23_6thread17LinearCombinationIiLi1EiiLNS29_9ScaleType4KindE0ELNS_15FloatRoundStyleE2EiEENS1_15EpilogueDefaultEEEEEvvEEEEvNT_6ParamsE,@"STO_CUDA_ENTRY STV_DEFAULT"
_ZN7cutlass13device_kernelINS_4gemm6kernel13GemmUniversalIN4cute5tupleIJiiiiEEENS1_10collective13CollectiveMmaINS1_40MainloopSm90TmaGmmaWarpSpecializedSparseILi17ENS5_IJNS4_1CILi2EEENSA_ILi1EEESC_EEENS1_32KernelTmaWarpSpecializedPingpongEEENS5_IJNSA_ILi64EEESG_NSA_ILi128EEEEEEaNS5_IJNS4_6LayoutINS5_IJiNS5_IJSB_iEEEiEEENS5_IJlNS5_IJSC_SB_EEElEEEEENSJ_INS5_IJNS5_IJSG_iEEENS5_IJSH_iEEEiEEENS5_IJNS5_IJSH_NSA_ILi8192EEEEEENS5_IJSC_lEEElEEEEEEEEaNS5_IJlSC_lEEENS4_8TiledMMAINS4_8MMA_AtomIJNS4_4SM904GMMA6SPARSE27GMMA_64x64x64_S32S8S8_SS_TNILNS12_9SparseSelE0EEEEEENSJ_INS5_IJSC_SC_SC_EEENS5_IJNSA_ILi0EEES19_S19_EEEEENS5_IJNS4_10UnderscoreES1C_S1C_EEEEENS4_13SM90_TMA_LOADENS4_14ComposedLayoutINS4_7SwizzleILi2ELi4ELi3EEENS4_25smem_sparse_ptr_flag_bitsILi2ELi8EEENSJ_INS5_IJNS5_IJSC_NSA_ILi8EEEEEENS5_IJSB_SG_EEEEEENS5_IJNS5_IJS19_SH_EEESM_EEEEEEEvNS4_8identityENS4_23SM90_TMA_LOAD_MULTICASTENS1G_INS1H_ILi3ELi4ELi3EEENS4_18smem_ptr_flag_bitsILi8EEENSJ_INS5_IJS1L_SH_EEENS5_IJSH_SC_EEEEEEEvS1T_EENS_8epilogue10collective6detail29Sm90TmaWarpSpecializedAdapterINS24_15DefaultEpilogueIiNS5_IJSC_llEEES28_NS23_6thread17LinearCombinationIiLi1EiiLNS29_9ScaleType4KindE0ELNS_15FloatRoundStyleE2EiEENS1_15EpilogueDefaultEEEEEvvEEEEvNT_6ParamsE:
[----:B------:R-:W-:Y:S01]  /*0000*/  LDC R1, c[0x0][0x28] ;  /* 0x00000a00ff017b82 */ /* 0x000fe20000000800 */
[----:B------:R-:W0:Y:S01]  /*0010*/  S2R R10, SR_TID.X ;  /* 0x00000000000a7919 */ /* 0x000e220000002100 */
[----:B------:R-:W-:Y:S01]  /*0020*/  ELECT P0, URZ, PT ;  /* 0x00000000003f782f */ /* 0x000fe20003800000 */
[----:B------:R-:W-:Y:S01]  /*0030*/  BSSY B0, `(.L_x_0) ;  /* 0x0000012000007945 */ /* 0x000fe20003800000 */
[--C-:B0-----:R-:W-:Y:S02]  /*0040*/  SHF.R.U32.HI R0, RZ, 0x5, R10.reuse ;  /* 0x00000005ff007819 */ /* 0x101fe4000001160a */
[----:B------:R-:W-:-:S03]  /*0050*/  SHF.R.U32.HI R4, RZ, 0x7, R10 ;  /* 0x00000007ff047819 */ /* 0x000fc6000001160a */
[----:B------:R-:W0:Y:S04]  /*0060*/  SHFL.IDX PT, R2, R0, RZ, 0x1f ;  /* 0x00001fff00027589 */ /* 0x000e2800000e0000 */
[----:B------:R1:W2:Y:S01]  /*0070*/  SHFL.IDX PT, R5, R4, RZ, 0x1f ;  /* 0x00001fff04057589 */ /* 0x0002a200000e0000 */
[----:B0-----:R-:W-:-:S13]  /*0080*/  ISETP.NE.OR P0, PT, R2, RZ, !P0 ;  /* 0x000000ff0200720c */ /* 0x001fda0004705670 */
[----:B-12---:R-:W-:Y:S05]  /*0090*/  @P0 BRA `(.L_x_1) ;  /* 0x00000000002c0947 */ /* 0x006fea0003800000 */
[----:B------:R-:W-:Y:S02]  /*00a0*/  ULDC.64 UR4, c[0x0][0x198] ;  /* 0x0000660000047ab9 */ /* 0x000fe40000000a00 */
[----:B------:R-:W-:Y:S02]  /*00b0*/  UIADD3 UR6, UP0, UR4, 0xf0, URZ ;  /* 0x000000f004067890 */ /* 0x000fe4000ff1e03f */
[----:B------:R-:W-:Y:S02]  /*00c0*/  UIADD3 UR8, UP1, UR4, 0x1f0, URZ ;  /* 0x000001f004087890 */ /* 0x000fe4000ff3e03f */
[----:B------:R-:W-:Y:S02]  /*00d0*/  UIADD3 UR4, UP2, UR4, 0x2f0, URZ ;  /* 0x000002f004047890 */ /* 0x000fe4000ff5e03f */
[----:B------:R-:W-:Y:S02]  /*00e0*/  UIADD3.X UR7, URZ, UR5, URZ, UP0, !UPT ;  /* 0x000000053f077290 */ /* 0x000fe400087fe43f */
[----:B------:R-:W-:-:S02]  /*00f0*/  UIADD3.X UR9, URZ, UR5, URZ, UP1, !UPT ;  /* 0x000000053f097290 */ /* 0x000fc40008ffe43f */
[----:B------:R-:W-:-:S05]  /*0100*/  UIADD3.X UR5, URZ, UR5, URZ, UP2, !UPT ;  /* 0x000000053f057290 */ /* 0x000fca00097fe43f */
[----:B------:R0:W-:Y:S02]  /*0110*/  UTMACCTL.PF [UR6] ;  /* 0x00000000060079b9 */ /* 0x0001e40008040000 */
[----:B------:R0:W-:Y:S02]  /*0120*/  UTMACCTL.PF [UR8] ;  /* 0x00000000080079b9 */ /* 0x0001e40008040000 */
[----:B------:R0:W-:Y:S02]  /*0130*/  UTMACCTL.PF [UR4] ;  /* 0x00000000040079b9 */ /* 0x0001e40008040000 */
[----:B0-----:R-:W-:Y:S01]  /*0140*/  NOP ;  /* 0x0000000000007918 */ /* 0x001fe20000000000 */
.L_x_1:
[----:B------:R-:W-:Y:S05]  /*0150*/  BSYNC B0 ;  /* 0x0000000000007941 */ /* 0x000fea0003800000 */
.L_x_0:
[----:B------:R-:W0:Y:S02]  /*0160*/  SHFL.IDX PT, R6, R0, RZ, 0x1f ;  /* 0x00001fff00067589 */ /* 0x000e2400000e0000 */
[----:B0-----:R-:W-:-:S13]  /*0170*/  ISETP.NE.AND P0, PT, R6, RZ, PT ;  /* 0x000000ff0600720c */ /* 0x001fda0003f05270 */
[----:B------:R-:W-:Y:S05]  /*0180*/  @P0 BRA `(.L_x_2) ;  /* 0x0000000000cc0947 */ /* 0x000fea0003800000 */
[----:B------:R-:W-:Y:S01]  /*0190*/  ELECT P0, URZ, PT ;  /* 0x00000000003f782f */ /* 0x000fe20003800000 */
[----:B------:R-:W-:-:S12]  /*01a0*/  BSSY B0, `(.L_x_2) ;  /* 0x0000031000007945 */ /* 0x000fd80003800000 */
[----:B------:R-:W-:Y:S05]  /*01b0*/  @!P0 BRA `(.L_x_3) ;  /* 0x0000000000bc8947 */ /* 0x000fea0003800000 */
[----:B------:R-:W0:Y:S01]  /*01c0*/  S2UR UR8, SR_CgaCtaId ;  /* 0x00000000000879c3 */ /* 0x000e220000008800 */
[----:B------:R-:W-:Y:S01]  /*01d0*/  UMOV UR4, 0x400 ;  /* 0x0000040000047882 */ /* 0x000fe20000000000 */
[----:B------:R-:W-:Y:S01]  /*01e0*/  UMOV UR5, 0x1 ;  /* 0x0000000100057882 */ /* 0x000fe20000000000 */
[----:B------:R-:W-:Y:S02]  /*01f0*/  UMOV UR6, 0x2 ;  /* 0x0000000200067882 */ /* 0x000fe40000000000 */
[----:B------:R-:W-:-:S04]  /*0200*/  UIADD3 UR6, -UR6, 0x100000, URZ ;  /* 0x0010000006067890 */ /* 0x000fc8000fffe13f */
[----:B------:R-:W-:Y:S02]  /*0210*/  USHF.L.U32 UR7, UR6, 0xb, URZ ;  /* 0x0000000b06077899 */ /* 0x000fe4000800063f */
[----:B------:R-:W-:Y:S02]  /*0220*/  USHF.L.U32 UR6, UR6, 0x1, URZ ;  /* 0x0000000106067899 */ /* 0x000fe4000800063f */
[----:B0-----:R-:W-:Y:S02]  /*0230*/  ULEA UR8, UR8, UR4, 0x18 ;  /* 0x0000000408087291 */ /* 0x001fe4000f8ec03f */
[----:B------:R-:W-:-:S04]  /*0240*/  UIADD3 UR4, -UR5, 0x100000, URZ ;  /* 0x0010000005047890 */ /* 0x000fc8000fffe13f */
[----:B------:R-:W-:Y:S02]  /*0250*/  USHF.L.U32 UR5, UR4, 0xb, URZ ;  /* 0x0000000b04057899 */ /* 0x000fe4000800063f */
[----:B------:R-:W-:Y:S01]  /*0260*/  USHF.L.U32 UR4, UR4, 0x1, URZ ;  /* 0x0000000104047899 */ /* 0x000fe2000800063f */
[----:B------:R-:W0:Y:S11]  /*0270*/  FENCE.VIEW.ASYNC.S ;  /* 0x00000000000073c6 */ /* 0x000e360000000000 */
[----:B0-----:R0:W1:Y:S01]  /*0280*/  SYNCS.EXCH.64 URZ, [UR8], UR4 ;  /* 0x00000004083f75b2 */ /* 0x0010620008000100 */
[----:B------:R0:W2:Y:S01]  /*0290*/  SYNCS.EXCH.64 URZ, [UR8+0x88], UR6 ;  /* 0x00008806083f75b2 */ /* 0x0000a20008000100 */
[----:B------:R0:W3:Y:S01]  /*02a0*/  SYNCS.EXCH.64 URZ, [UR8+0x8], UR4 ;  /* 0x00000804083f75b2 */ /* 0x0000e20008000100 */
[----:B------:R0:W4:Y:S01]  /*02b0*/  SYNCS.EXCH.64 URZ, [UR8+0x90], UR6 ;  /* 0x00009006083f75b2 */ /* 0x0001220008000100 */
[----:B------:R0:W0:Y:S01]  /*02c0*/  SYNCS.EXCH.64 URZ, [UR8+0x10], UR4 ;  /* 0x00001004083f75b2 */ /* 0x0000220008000100 */
        /* <DEDUP_REMOVED lines=29> */
[----:B-1234-:R-:W-:Y:S01]  /*04a0*/  NOP ;  /* 0x0000000000007918 */ /* 0x01efe20000000000 */
.L_x_3:
[----:B0-----:R-:W-:Y:S05]  /*04b0*/  BSYNC B0 ;  /* 0x0000000000007941 */ /* 0x001fea0003800000 */
.L_x_2:
[----:B------:R-:W-:Y:S01]  /*04c0*/  SHF.R.S32.HI R3, RZ, 0x1f, R10 ;  /* 0x0000001fff037819 */ /* 0x000fe2000001140a */
[----:B------:R-:W0:Y:S01]  /*04d0*/  SHFL.IDX PT, R7, R0, RZ, 0x1f ;  /* 0x00001fff00077589 */ /* 0x000e2200000e0000 */
[----:B------:R-:W1:Y:S01]  /*04e0*/  S2UR UR13, SR_CTAID.X ;  /* 0x00000000000d79c3 */ /* 0x000e620000002500 */
[----:B------:R-:W-:Y:S02]  /*04f0*/  ELECT P0, URZ, PT ;  /* 0x00000000003f782f */ /* 0x000fe40003800000 */
[----:B------:R-:W-:Y:S01]  /*0500*/  LEA.HI R3, R3, R10, RZ, 0x7 ;  /* 0x0000000a03037211 */ /* 0x000fe200078f38ff */
[----:B------:R1:W2:Y:S01]  /*0510*/  SHFL.IDX PT, R9, R0, RZ, 0x1f ;  /* 0x00001fff00097589 */ /* 0x0002a200000e0000 */
[----:B------:R-:W-:Y:S01]  /*0520*/  ELECT P1, URZ, PT ;  /* 0x00000000003f782f */ /* 0x000fe20003820000 */
[----:B------:R-:W-:Y:S01]  /*0530*/  NOP ;  /* 0x0000000000007918 */ /* 0x000fe20000000000 */
[----:B------:R-:W-:Y:S01]  /*0540*/  LOP3.LUT R3, R3, 0xffffff80, RZ, 0xc0, !PT ;  /* 0xffffff8003037812 */ /* 0x000fe200078ec0ff */
[----:B------:R-:W3:Y:S01]  /*0550*/  S2R R16, SR_CTAID.Y ;  /* 0x0000000000107919 */ /* 0x000ee20000002600 */
[----:B------:R-:W-:Y:S01]  /*0560*/  ULDC UR4, c[0x0][0x150] ;  /* 0x0000540000047ab9 */ /* 0x000fe20000000800 */
[----:B------:R-:W4:Y:S01]  /*0570*/  LDC R14, c[0x0][0x144] ;  /* 0x00005100ff0e7b82 */ /* 0x000f220000000800 */
[----:B------:R-:W-:Y:S01]  /*0580*/  UMOV UR11, 0x80 ;  /* 0x00000080000b7882 */ /* 0x000fe20000000000 */
[----:B------:R-:W-:Y:S01]  /*0590*/  IMAD.IADD R11, R10, 0x1, -R3 ;  /* 0x000000010a0b7824 */ /* 0x000fe200078e0a03 */
[----:B------:R-:W5:Y:S01]  /*05a0*/  SHFL.IDX PT, R4, R4, RZ, 0x1f ;  /* 0x00001fff04047589 */ /* 0x000f6200000e0000 */
[----:B------:R-:W-:Y:S01]  /*05b0*/  NOP ;  /* 0x0000000000007918 */ /* 0x000fe20000000000 */
[----:B------:R-:W-:-:S02]  /*05c0*/  VIADD R40, R5, 0xffffffff ;  /* 0xffffffff05287836 */ /* 0x000fc40000000000 */
[----:B------:R-:W-:Y:S01]  /*05d0*/  SHF.R.S32.HI R24, RZ, 0x1f, R11 ;  /* 0x0000001fff187819 */ /* 0x000fe2000001140b */
[----:B------:R-:W4:Y:S02]  /*05e0*/  LDC R23, c[0x0][0x148] ;  /* 0x00005200ff177b82 */ /* 0x000f240000000800 */
[----:B------:R-:W-:Y:S02]  /*05f0*/  ISETP.GE.U32.AND P4, PT, R40, 0x2, PT ;  /* 0x000000022800780c */ /* 0x000fe40003f86070 */
[----:B------:R-:W-:Y:S02]  /*0600*/  LEA.HI R3, R24, R11, RZ, 0x3 ;  /* 0x0000000b18037211 */ /* 0x000fe400078f18ff */
[----:B0-----:R-:W-:Y:S02]  /*0610*/  ISETP.NE.OR P0, PT, R7, RZ, !P0 ;  /* 0x000000ff0700720c */ /* 0x001fe40004705670 */
[--C-:B------:R-:W-:Y:S02]  /*0620*/  SHF.R.S32.HI R7, RZ, 0x3, R3.reuse ;  /* 0x00000003ff077819 */ /* 0x100fe40000011403 */
[----:B------:R-:W-:-:S02]  /*0630*/  SHF.R.S32.HI R8, RZ, 0x1f, R3 ;  /* 0x0000001fff087819 */ /* 0x000fc40000011403 */
[----:B------:R-:W-:Y:S02]  /*0640*/  SHF.R.S32.HI R3, RZ, 0x1f, R6 ;  /* 0x0000001fff037819 */ /* 0x000fe40000011406 */
[----:B------:R-:W-:Y:S02]  /*0650*/  LEA.HI R8, R8, R7, RZ, 0x2 ;  /* 0x0000000708087211 */ /* 0x000fe400078f10ff */
[----:B------:R-:W-:Y:S02]  /*0660*/  LEA.HI R3, R3, R6, RZ, 0x2 ;  /* 0x0000000603037211 */ /* 0x000fe400078f10ff */
[----:B------:R-:W-:Y:S01]  /*0670*/  LOP3.LUT R8, R8, 0xfffffffc, RZ, 0xc0, !PT ;  /* 0xfffffffc08087812 */ /* 0x000fe200078ec0ff */
[----:B------:R-:W-:Y:S01]  /*0680*/  VOTEU.ALL UP0, P0 ;  /* 0x00000000003f7886 */ /* 0x000fe20000000000 */
[----:B------:R-:W-:Y:S02]  /*0690*/  LOP3.LUT R3, R3, 0x3ffffffc, RZ, 0xc0, !PT ;  /* 0x3ffffffc03037812 */ /* 0x000fe400078ec0ff */
[----:B-1----:R-:W-:Y:S01]  /*06a0*/  I2FP.F32.U32 R0, UR13 ;  /* 0x0000000d00007c45 */ /* 0x002fe20008201000 */
[----:B------:R-:W-:Y:S01]  /*06b0*/  IMAD.IADD R8, R7, 0x1, -R8 ;  /* 0x0000000107087824 */ /* 0x000fe200078e0a08 */
[----:B--2---:R-:W-:Y:S01]  /*06c0*/  ISETP.NE.OR P1, PT, R9, RZ, !P1 ;  /* 0x000000ff0900720c */ /* 0x004fe20004f25670 */
[----:B------:R-:W-:Y:S01]  /*06d0*/  IMAD.IADD R3, R6, 0x1, -R3 ;  /* 0x0000000106037824 */ /* 0x000fe200078e0a03 */
[----:B------:R-:W0:Y:S01]  /*06e0*/  @!UP0 S2UR UR7, SR_CgaCtaId ;  /* 0x00000000000789c3 */ /* 0x000e220000008800 */
[----:B------:R-:W-:Y:S01]  /*06f0*/  FMUL R12, R0, UR4 ;  /* 0x00000004000c7c20 */ /* 0x000fe20008400000 */
[----:B------:R-:W-:Y:S01]  /*0700*/  ULDC UR4, c[0x0][0x154] ;  /* 0x0000550000047ab9 */ /* 0x000fe20000000800 */
[----:B------:R-:W-:Y:S01]  /*0710*/  IMAD R8, R3, 0x4, R8 ;  /* 0x0000000403087824 */ /* 0x000fe200078e0208 */
[----:B------:R-:W-:Y:S01]  /*0720*/  SHF.R.S32.HI R3, RZ, 0x1f, R2 ;  /* 0x0000001fff037819 */ /* 0x000fe20000011402 */
[----:B------:R-:W-:Y:S01]  /*0730*/  @!UP0 UMOV UR6, 0x400 ;  /* 0x0000040000068882 */ /* 0x000fe20000000000 */
[----:B-----5:R-:W-:Y:S01]  /*0740*/  R2UR UR12, R4 ;  /* 0x00000000040c72ca */ /* 0x020fe200000e0000 */
[----:B------:R-:W1:Y:S01]  /*0750*/  F2I.U32.TRUNC.NTZ R12, R12 ;  /* 0x0000000c000c7305 */ /* 0x000e62000020f000 */
[----:B------:R-:W-:Y:S01]  /*0760*/  LEA.HI R3, R3, R2, RZ, 0x2 ;  /* 0x0000000203037211 */ /* 0x000fe200078f10ff */
[C---:B------:R-:W-:Y:S01]  /*0770*/  IMAD.SHL.U32 R13, R8.reuse, 0x4, RZ ;  /* 0x00000004080d7824 */ /* 0x040fe200078e00ff */
[----:B------:R-:W-:Y:S01]  /*0780*/  LEA.HI R0, R8, R8, RZ, 0x1 ;  /* 0x0000000808007211 */ /* 0x000fe200078f08ff */
[----:B------:R-:W-:Y:S01]  /*0790*/  VOTEU.ALL UP1, P1 ;  /* 0x00000000003f7886 */ /* 0x000fe20000820000 */
[----:B------:R-:W-:Y:S01]  /*07a0*/  LOP3.LUT R3, R3, 0xfffffffc, RZ, 0xc0, !PT ;  /* 0xfffffffc03037812 */ /* 0x000fe200078ec0ff */
[----:B------:R-:W-:Y:S01]  /*07b0*/  VOTEU.ALL UP2, P1 ;  /* 0x00000000003f7886 */ /* 0x000fe20000840000 */
[----:B------:R-:W-:Y:S01]  /*07c0*/  LOP3.LUT R7, R0, 0xfffffffe, RZ, 0xc0, !PT ;  /* 0xfffffffe00077812 */ /* 0x000fe200078ec0ff */
[----:B------:R-:W-:Y:S01]  /*07d0*/  VOTEU.ALL UP3, P1 ;  /* 0x00000000003f7886 */ /* 0x000fe20000860000 */
[----:B------:R-:W2:Y:S01]  /*07e0*/  @!UP1 S2UR UR10, SR_CgaCtaId ;  /* 0x00000000000a99c3 */ /* 0x000ea20000008800 */
[----:B------:R-:W-:Y:S01]  /*07f0*/  IMAD.IADD R22, R2, 0x1, -R3 ;  /* 0x0000000102167824 */ /* 0x000fe200078e0a03 */
[----:B---3--:R-:W-:Y:S01]  /*0800*/  I2FP.F32.U32 R0, R16 ;  /* 0x0000001000007245 */ /* 0x008fe20000201000 */
[C---:B------:R-:W-:Y:S01]  /*0810*/  IMAD.IADD R7, R8.reuse, 0x1, -R7 ;  /* 0x0000000108077824 */ /* 0x040fe200078e0a07 */
[----:B------:R-:W-:Y:S01]  /*0820*/  @!UP1 UMOV UR9, 0x400 ;  /* 0x0000040000099882 */ /* 0x000fe20000000000 */
[----:B------:R-:W-:Y:S01]  /*0830*/  LOP3.LUT R13, R8, 0xc, R13, 0x78, !PT ;  /* 0x0000000c080d7812 */ /* 0x000fe200078e780d */
[----:B-1----:R-:W-:-:S02]  /*0840*/  IMAD.MOV R9, RZ, RZ, -R12 ;  /* 0x000000ffff097224 */ /* 0x002fc400078e0a0c */
[----:B------:R-:W-:Y:S01]  /*0850*/  FMUL R0, R0, UR4 ;  /* 0x0000000400007c20 */ /* 0x000fe20008400000 */
[----:B------:R-:W1:Y:S01]  /*0860*/  LDC R2, c[0x0][0x140] ;  /* 0x00005000ff027b82 */ /* 0x000e620000000800 */
[----:B------:R-:W-:Y:S01]  /*0870*/  UMOV UR4, 0x20 ;  /* 0x0000002000047882 */ /* 0x000fe20000000000 */
[----:B----4-:R-:W-:Y:S01]  /*0880*/  IMAD R26, R14, R9, UR13 ;  /* 0x0000000d0e1a7e24 */ /* 0x010fe2000f8e0209 */
[----:B------:R-:W-:-:S04]  /*0890*/  @!UP0 UIADD3 UR4, -UR4, 0x100000, URZ ;  /* 0x0010000004048890 */ /* 0x000fc8000fffe13f */
[----:B------:R-:W-:Y:S02]  /*08a0*/  @!UP0 USHF.L.U32 UR5, UR4, 0xb, URZ ;  /* 0x0000000b04058899 */ /* 0x000fe4000800063f */
[----:B------:R-:W-:Y:S01]  /*08b0*/  @!UP0 USHF.L.U32 UR4, UR4, 0x1, URZ ;  /* 0x0000000104048899 */ /* 0x000fe2000800063f */
[----:B------:R-:W-:Y:S01]  /*08c0*/  ISETP.NE.AND P2, PT, R22, 0x3, PT ;  /* 0x000000031600780c */ /* 0x000fe20003f45270 */
[----:B------:R-:W3:Y:S01]  /*08d0*/  F2I.U32.TRUNC.NTZ R0, R0 ;  /* 0x0000000000007305 */ /* 0x000ee2000020f000 */
[----:B0-----:R-:W-:Y:S01]  /*08e0*/  @!UP0 ULEA UR8, UR7, UR6, 0x18 ;  /* 0x0000000607088291 */ /* 0x001fe2000f8ec03f */
[----:B------:R-:W-:Y:S01]  /*08f0*/  ISETP.NE.AND P3, PT, R7, R26, PT ;  /* 0x0000001a0700720c */ /* 0x000fe20003f65270 */
[----:B------:R-:W-:-:S04]  /*0900*/  @!UP1 UIADD3 UR6, -UR11, 0x100000, URZ ;  /* 0x001000000b069890 */ /* 0x000fc8000fffe13f */
[----:B------:R-:W-:Y:S02]  /*0910*/  @!UP1 USHF.L.U32 UR7, UR6, 0xb, URZ ;  /* 0x0000000b06079899 */ /* 0x000fe4000800063f */
[----:B------:R-:W-:Y:S01]  /*0920*/  @!UP1 USHF.L.U32 UR6, UR6, 0x1, URZ ;  /* 0x0000000106069899 */ /* 0x000fe2000800063f */
[----:B------:R-:W-:Y:S01]  /*0930*/  IMAD.MOV.U32 R12, RZ, RZ, 0x1 ;  /* 0x00000001ff0c7424 */ /* 0x000fe200078e00ff */
[----:B------:R-:W-:Y:S01]  /*0940*/  VOTEU.ALL UP4, P1 ;  /* 0x00000000003f7886 */ /* 0x000fe20000880000 */
[----:B------:R-:W-:Y:S01]  /*0950*/  VOTEU.ALL UP5, P1 ;  /* 0x00000000003f7886 */ /* 0x000fe200008a0000 */
[----:B------:R-:W-:Y:S01]  /*0960*/  VOTEU.ALL UP0, P0 ;  /* 0x00000000003f7886 */ /* 0x000fe20000000000 */
[----:B--2---:R-:W-:Y:S01]  /*0970*/  @!UP1 ULEA UR9, UR10, UR9, 0x18 ;  /* 0x000000090a099291 */ /* 0x004fe2000f8ec03f */
[----:B------:R-:W-:Y:S01]  /*0980*/  VOTEU.ALL UP1, P0 ;  /* 0x00000000003f7886 */ /* 0x000fe20000020000 */
[----:B------:R-:W-:Y:S01]  /*0990*/  ISETP.EQ.OR P0, PT, R22, RZ, !P2 ;  /* 0x000000ff1600720c */ /* 0x000fe20005702670 */
[----:B---3--:R-:W-:Y:S01]  /*09a0*/  IMAD.MOV R28, RZ, RZ, -R0 ;  /* 0x000000ffff1c7224 */ /* 0x008fe200078e0a00 */
[----:B------:R-:W-:Y:S01]  /*09b0*/  @P3 LEA.HI R0, R13, R13, RZ, 0x1 ;  /* 0x0000000d0d003211 */ /* 0x000fe200078f08ff */
[----:B------:R-:W0:Y:S02]  /*09c0*/  FENCE.VIEW.ASYNC.S ;  /* 0x00000000000073c6 */ /* 0x000e240000000000 */
[----:B0-----:R0:W2:Y:S01]  /*09d0*/  @!UP0 SYNCS.EXCH.64 URZ, [UR8+0x140], UR4 ;  /* 0x00014004083f85b2 */ /* 0x0010a20008000100 */
[----:B------:R-:W-:Y:S01]  /*09e0*/  ISETP.EQ.AND P0, PT, R5, RZ, P0 ;  /* 0x000000ff0500720c */ /* 0x000fe20000702270 */
[----:B------:R-:W-:Y:S01]  /*09f0*/  IMAD R3, R23, R28, R16 ;  /* 0x0000001c17037224 */ /* 0x000fe200078e0210 */
[----:B-1----:R-:W-:-:S02]  /*0a00*/  ISETP.EQ.U32.AND P1, PT, R2, 0x1, PT ;  /* 0x000000010200780c */ /* 0x002fc40003f22070 */
[----:B------:R-:W-:Y:S02]  /*0a10*/  @P3 SHF.R.S32.HI R0, RZ, 0x1, R0 ;  /* 0x00000001ff003819 */ /* 0x000fe40000011400 */
[----:B------:R-:W-:Y:S02]  /*0a20*/  SEL R7, RZ, 0x1, !P0 ;  /* 0x00000001ff077807 */ /* 0x000fe40004000000 */
[----:B------:R-:W-:Y:S02]  /*0a30*/  @P3 ISETP.NE.AND P5, PT, R0, R3, PT ;  /* 0x000000030000320c */ /* 0x000fe40003fa5270 */
[----:B------:R-:W-:Y:S02]  /*0a40*/  ISETP.NE.AND P2, PT, R5, RZ, PT ;  /* 0x000000ff0500720c */ /* 0x000fe40003f45270 */
[----:B------:R-:W-:Y:S02]  /*0a50*/  SEL R7, R7, 0x2, P4 ;  /* 0x0000000207077807 */ /* 0x000fe40002000000 */
[----:B------:R-:W-:Y:S01]  /*0a60*/  @P3 SEL R12, RZ, 0x1, P5 ;  /* 0x00000001ff0c3807 */ /* 0x000fe20002800000 */
[----:B------:R0:W1:Y:S01]  /*0a70*/  @!UP1 SYNCS.EXCH.64 URZ, [UR8+0x148], UR4 ;  /* 0x00014804083f95b2 */ /* 0x0000620008000100 */
[----:B------:R-:W-:Y:S01]  /*0a80*/  NOP ;  /* 0x0000000000007918 */ /* 0x000fe20000000000 */
[----:B------:R0:W3:Y:S01]  /*0a90*/  @!UP2 SYNCS.EXCH.64 URZ, [UR9+0x120], UR6 ;  /* 0x00012006093fa5b2 */ /* 0x0000e20008000100 */
[----:B------:R0:W4:Y:S01]  /*0aa0*/  @!UP3 SYNCS.EXCH.64 URZ, [UR9+0x128], UR6 ;  /* 0x00012806093fb5b2 */ /* 0x0001220008000100 */
[----:B------:R0:W0:Y:S01]  /*0ab0*/  @!UP4 SYNCS.EXCH.64 URZ, [UR9+0x130], UR6 ;  /* 0x00013006093fc5b2 */ /* 0x0000220008000100 */
[----:B------:R0:W0:Y:S01]  /*0ac0*/  @!UP5 SYNCS.EXCH.64 URZ, [UR9+0x138], UR6 ;  /* 0x00013806093fd5b2 */ /* 0x0000220008000100 */
[----:B------:R-:W-:Y:S01]  /*0ad0*/  NOP ;  /* 0x0000000000007918 */ /* 0x000fe20000000000 */
[----:B--2---:R-:W-:Y:S05]  /*0ae0*/  @!P1 BRA `(.L_x_4) ;  /* 0x0000000000089947 */ /* 0x004fea0003800000 */
[----:B01-34-:R-:W-:Y:S01]  /*0af0*/  UCGABAR_ARV ;  /* 0x00000000000079c7 */ /* 0x01bfe20008000000 */
[----:B------:R-:W-:Y:S05]  /*0b00*/  BRA `(.L_x_5) ;  /* 0x0000000000047947 */ /* 0x000fea0003800000 */
.L_x_4:
[----:B01-34-:R-:W-:Y:S01]  /*0b10*/  NOP ;  /* 0x0000000000007918 */ /* 0x01bfe20000000000 */
.L_x_5:
[----:B------:R-:W-:Y:S01]  /*0b20*/  ULDC.64 UR4, c[0x0][0x698] ;  /* 0x0001a60000047ab9 */ /* 0x000fe20000000a00 */
[----:B------:R-:W-:Y:S01]  /*0b30*/  ULDC.64 UR16, c[0x0][0x208] ;  /* 0x0000820000107ab9 */ /* 0x000fe20000000a00 */
[----:B------:R-:W-:-:S04]  /*0b40*/  ISETP.NE.U32.AND P0, PT, RZ, UR4, PT ;  /* 0x00000004ff007c0c */ /* 0x000fc8000bf05070 */
[----:B------:R-:W-:-:S13]  /*0b50*/  ISETP.NE.AND.EX P0, PT, RZ, UR5, PT, P0 ;  /* 0x00000005ff007c0c */ /* 0x000fda000bf05300 */
[----:B------:R-:W-:Y:S05]  /*0b60*/  @!P0 BRA `(.L_x_6) ;  /* 0x00000000001c8947 */ /* 0x000fea0003800000 */
[----:B------:R-:W0:Y:S02]  /*0b70*/  LDC.64 R2, c[0x0][0x698] ;  /* 0x0001a600ff027b82 */ /* 0x000e240000000a00 */
[----:B0-----:R-:W2:Y:S02]  /*0b80*/  LDG.E.64 R2, desc[UR16][R2.64] ;  /* 0x0000001002027981 */ /* 0x001ea4000c1e1b00 */
[----:B--2---:R-:W-:-:S04]  /*0b90*/  ISETP.NE.U32.AND P0, PT, R2, RZ, PT ;  /* 0x000000ff0200720c */ /* 0x004fc80003f05070 */
[----:B------:R-:W-:-:S13]  /*0ba0*/  ISETP.NE.AND.EX P0, PT, R3, RZ, PT, P0 ;  /* 0x000000ff0300720c */ /* 0x000fda0003f05300 */
[----:B------:R-:W-:Y:S05]  /*0bb0*/  @!P0 BRA `(.L_x_6) ;  /* 0x0000000000088947 */ /* 0x000fea0003800000 */
[----:B------:R0:W5:Y:S01]  /*0bc0*/  LD.E R14, desc[UR16][R2.64] ;  /* 0x00000010020e7980 */ /* 0x000162000c101900 */
[----:B------:R-:W-:Y:S05]  /*0bd0*/  BRA `(.L_x_7) ;  /* 0x0000000000207947 */ /* 0x000fea0003800000 */
.L_x_6:
[----:B------:R-:W-:Y:S02]  /*0be0*/  ULDC.64 UR4, c[0x0][0x688] ;  /* 0x0001a20000047ab9 */ /* 0x000fe40000000a00 */
[----:B------:R-:W-:-:S04]  /*0bf0*/  ISETP.NE.U32.AND P0, PT, RZ, UR4, PT ;  /* 0x00000004ff007c0c */ /* 0x000fc8000bf05070 */
[----:B------:R-:W-:-:S13]  /*0c00*/  ISETP.NE.AND.EX P0, PT, RZ, UR5, PT, P0 ;  /* 0x00000005ff007c0c */ /* 0x000fda000bf05300 */
[----:B------:R-:W-:Y:S05]  /*0c10*/  @!P0 BRA `(.L_x_8) ;  /* 0x00000000000c8947 */ /* 0x000fea0003800000 */
[----:B------:R-:W0:Y:S02]  /*0c20*/  LDC.64 R14, c[0x0][0x688] ;  /* 0x0001a200ff0e7b82 */ /* 0x000e240000000a00 */
[----:B0-----:R1:W5:Y:S01]  /*0c30*/  LDG.E R14, desc[UR16][R14.64] ;  /* 0x000000100e0e7981 */ /* 0x001362000c1e1900 */
[----:B------:R-:W-:Y:S05]  /*0c40*/  BRA `(.L_x_7) ;  /* 0x0000000000047947 */ /* 0x000fea0003800000 */
.L_x_8:
[----:B------:R-:W2:Y:S02]  /*0c50*/  LDC R14, c[0x0][0x680] ;  /* 0x0001a000ff0e7b82 */ /* 0x000ea40000000800 */
.L_x_7:
[----:B------:R-:W-:Y:S02]  /*0c60*/  ULDC.64 UR4, c[0x0][0x6a0] ;  /* 0x0001a80000047ab9 */ /* 0x000fe40000000a00 */
[----:B------:R-:W-:-:S04]  /*0c70*/  ISETP.NE.U32.AND P0, PT, RZ, UR4, PT ;  /* 0x00000004ff007c0c */ /* 0x000fc8000bf05070 */
[----:B------:R-:W-:-:S13]  /*0c80*/  ISETP.NE.AND.EX P0, PT, RZ, UR5, PT, P0 ;  /* 0x00000005ff007c0c */ /* 0x000fda000bf05300 */
[----:B------:R-:W-:Y:S05]  /*0c90*/  @!P0 BRA `(.L_x_9) ;  /* 0x00000000001c8947 */ /* 0x000fea0003800000 */
[----:B0-----:R-:W0:Y:S02]  /*0ca0*/  LDC.64 R2, c[0x0][0x6a0] ;  /* 0x0001a800ff027b82 */ /* 0x001e240000000a00 */
[----:B0-----:R-:W3:Y:S02]  /*0cb0*/  LDG.E.64 R2, desc[UR16][R2.64] ;  /* 0x0000001002027981 */ /* 0x001ee4000c1e1b00 */
[----:B---3--:R-:W-:-:S04]  /*0cc0*/  ISETP.NE.U32.AND P0, PT, R2, RZ, PT ;  /* 0x000000ff0200720c */ /* 0x008fc80003f05070 */
[----:B------:R-:W-:-:S13]  /*0cd0*/  ISETP.NE.AND.EX P0, PT, R3, RZ, PT, P0 ;  /* 0x000000ff0300720c */ /* 0x000fda0003f05300 */
[----:B------:R-:W-:Y:S05]  /*0ce0*/  @!P0 BRA `(.L_x_9) ;  /* 0x0000000000088947 */ /* 0x000fea0003800000 */
[----:B-1----:R0:W5:Y:S01]  /*0cf0*/  LD.E R15, desc[UR16][R2.64] ;  /* 0x00000010020f7980 */ /* 0x002162000c101900 */
[----:B------:R-:W-:Y:S05]  /*0d00*/  BRA `(.L_x_10) ;  /* 0x0000000000207947 */ /* 0x000fea0003800000 */
.L_x_9:
[----:B------:R-:W-:Y:S02]  /*0d10*/  ULDC.64 UR4, c[0x0][0x690] ;  /* 0x0001a40000047ab9 */ /* 0x000fe40000000a00 */
[----:B------:R-:W-:-:S04]  /*0d20*/  ISETP.NE.U32.AND P0, PT, RZ, UR4, PT ;  /* 0x00000004ff007c0c */ /* 0x000fc8000bf05070 */
[----:B------:R-:W-:-:S13]  /*0d30*/  ISETP.NE.AND.EX P0, PT, RZ, UR5, PT, P0 ;  /* 0x00000005ff007c0c */ /* 0x000fda000bf05300 */
[----:B------:R-:W-:Y:S05]  /*0d40*/  @!P0 BRA `(.L_x_11) ;  /* 0x00000000000c8947 */ /* 0x000fea0003800000 */
[----:B0-----:R-:W1:Y:S02]  /*0d50*/  LDC.64 R2, c[0x0][0x690] ;  /* 0x0001a400ff027b82 */ /* 0x001e640000000a00 */
[----:B-1----:R1:W5:Y:S01]  /*0d60*/  LDG.E R15, desc[UR16][R2.64] ;  /* 0x00000010020f7981 */ /* 0x002362000c1e1900 */
[----:B------:R-:W-:Y:S05]  /*0d70*/  BRA `(.L_x_10) ;  /* 0x0000000000047947 */ /* 0x000fea0003800000 */
.L_x_11:
[----:B-1----:R-:W3:Y:S02]  /*0d80*/  LDC R15, c[0x0][0x684] ;  /* 0x0001a100ff0f7b82 */ /* 0x002ee40000000800 */
.L_x_10:
[----:B------:R-:W4:Y:S01]  /*0d90*/  LDC R0, c[0x0][0x75c] ;  /* 0x0001d700ff007b82 */ /* 0x000f220000000800 */
[----:B------:R-:W-:Y:S01]  /*0da0*/  ULDC UR8, c[0x0][0x604] ;  /* 0x0001810000087ab9 */ /* 0x000fe20000000800 */
[----:B------:R-:W-:Y:S01]  /*0db0*/  ISETP.NE.AND P0, PT, R5, 0x2, PT ;  /* 0x000000020500780c */ /* 0x000fe20003f05270 */
[----:B------:R-:W-:Y:S01]  /*0dc0*/  UIADD3 UR8, UR8, 0x3f, URZ ;  /* 0x0000003f08087890 */ /* 0x000fe2000fffe03f */
[----:B------:R-:W-:Y:S01]  /*0dd0*/  IMAD.U32 R4, RZ, RZ, UR13 ;  /* 0x0000000dff047e24 */ /* 0x000fe2000f8e00ff */
[----:B------:R-:W-:Y:S01]  /*0de0*/  UMOV UR5, URZ ;  /* 0x0000003f00057c82 */ /* 0x000fe20008000000 */
[----:B------:R-:W-:Y:S01]  /*0df0*/  UMOV UR4, URZ ;  /* 0x0000003f00047c82 */ /* 0x000fe20008000000 */
[----:B------:R-:W-:Y:S01]  /*0e00*/  USHF.R.S32.HI UR9, URZ, 0x1f, UR8 ;  /* 0x0000001f3f097899 */ /* 0x000fe20008011408 */
[----:B------:R-:W-:-:S03]  /*0e10*/  ULDC.64 UR10, c[0x0][0x750] ;  /* 0x0001d400000a7ab9 */ /* 0x000fc60000000a00 */
[----:B------:R-:W-:Y:S01]  /*0e20*/  ULEA.HI UR9, UR9, UR8, URZ, 0x6 ;  /* 0x0000000809097291 */ /* 0x000fe2000f8f303f */
[----:B----4-:R-:W-:-:S13]  /*0e30*/  ISETP.NE.AND P3, PT, R0, 0x1, PT ;  /* 0x000000010000780c */ /* 0x010fda0003f65270 */
[----:B01----:R-:W0:Y:S01]  /*0e40*/  @P3 LDC R3, c[0x0][0x10] ;  /* 0x00000400ff033b82 */ /* 0x003e220000000800 */
[----:B------:R-:W-:Y:S02]  /*0e50*/  @P3 IMAD.MOV.U32 R17, RZ, RZ, RZ ;  /* 0x000000ffff113224 */ /* 0x000fe400078e00ff */
[----:B------:R-:W-:-:S05]  /*0e60*/  @P3 IMAD.MOV.U32 R5, RZ, RZ, RZ ;  /* 0x000000ffff053224 */ /* 0x000fca00078e00ff */
[----:B------:R-:W1:Y:S01]  /*0e70*/  @!P3 LDC R9, c[0x0][0xc] ;  /* 0x00000300ff09bb82 */ /* 0x000e620000000800 */
[----:B------:R-:W-:Y:S01]  /*0e80*/  ULDC UR6, c[0x0][0xc] ;  /* 0x0000030000067ab9 */ /* 0x000fe20000000800 */
[----:B------:R-:W-:Y:S02]  /*0e90*/  ULDC UR7, c[0x0][0x10] ;  /* 0x0000040000077ab9 */ /* 0x000fe40000000800 */
[----:B------:R-:W-:-:S04]  /*0ea0*/  UIMAD.WIDE.U32 UR6, UR6, UR7, URZ ;  /* 0x00000007060672a5 */ /* 0x000fc8000f8e003f */
[----:B------:R-:W4:Y:S01]  /*0eb0*/  LDC R8, c[0x0][0x14] ;  /* 0x00000500ff087b82 */ /* 0x000f220000000800 */
[----:B0-----:R-:W-:-:S04]  /*0ec0*/  @P3 IMAD.WIDE.U32 R2, R3, UR13, R16 ;  /* 0x0000000d03023c25 */ /* 0x001fc8000f8e0010 */
[----:B------:R-:W-:Y:S02]  /*0ed0*/  @P3 IMAD.IADD R3, R3, 0x1, R5 ;  /* 0x0000000103033824 */ /* 0x000fe400078e0205 */
[----:B------:R-:W-:Y:S02]  /*0ee0*/  IMAD.MOV.U32 R5, RZ, RZ, RZ ;  /* 0x000000ffff057224 */ /* 0x000fe400078e00ff */
[----:B-1----:R-:W-:-:S04]  /*0ef0*/  @!P3 IMAD.WIDE.U32 R4, R16, R9, R4 ;  /* 0x000000091004b225 */ /* 0x002fc800078e0004 */
[----:B------:R-:W-:Y:S02]  /*0f00*/  @!P3 IMAD.MOV.U32 R2, RZ, RZ, R4 ;  /* 0x000000ffff02b224 */ /* 0x000fe400078e0004 */
[C---:B----4-:R-:W-:Y:S02]  /*0f10*/  IMAD R19, R8.reuse, UR7, RZ ;  /* 0x0000000708137c24 */ /* 0x050fe4000f8e02ff */
[----:B------:R-:W-:Y:S01]  /*0f20*/  IMAD.WIDE.U32 R8, R8, UR6, RZ ;  /* 0x0000000608087c25 */ /* 0x000fe2000f8e00ff */
[----:B------:R-:W-:-:S03]  /*0f30*/  USHF.R.S32.HI UR6, URZ, 0x6, UR9 ;  /* 0x000000063f067899 */ /* 0x000fc60008011409 */
[----:B------:R-:W-:Y:S02]  /*0f40*/  @!P3 IMAD.MOV.U32 R3, RZ, RZ, R5 ;  /* 0x000000ffff03b224 */ /* 0x000fe400078e0005 */
[----:B------:R-:W-:Y:S01]  /*0f50*/  IMAD.IADD R0, R9, 0x1, R19 ;  /* 0x0000000109007824 */ /* 0x000fe200078e0213 */
[----:B------:R-:W-:Y:S06]  /*0f60*/  @P0 BRA `(.L_x_12) ;  /* 0x0000000000200947 */ /* 0x000fec0003800000 */
[----:B------:R-:W-:Y:S01]  /*0f70*/  UISETP.GE.U32.AND UP0, UPT, UR6, 0x11, UPT ;  /* 0x000000110600788c */ /* 0x000fe2000bf06070 */
[----:B------:R-:W-:Y:S01]  /*0f80*/  IADD3 R2, P0, R2, R8, RZ ;  /* 0x0000000802027210 */ /* 0x000fe20007f1e0ff */
[----:B------:R-:W-:-:S04]  /*0f90*/  UIMAD.WIDE.U32 UR4, UR6, -0xf0f0f0f, URZ ;  /* 0xf0f0f0f1060478a5 */ /* 0x000fc8000f8e003f */
[----:B------:R-:W-:Y:S01]  /*0fa0*/  USHF.R.U32.HI UR5, URZ, 0x4, UR5 ;  /* 0x000000043f057899 */ /* 0x000fe20008011605 */
[----:B------:R-:W-:Y:S02]  /*0fb0*/  IMAD.X R3, R0, 0x1, R3, P0 ;  /* 0x0000000100037824 */ /* 0x000fe400000e0603 */
[----:B------:R-:W-:Y:S02]  /*0fc0*/  UMOV UR4, URZ ;  /* 0x0000003f00047c82 */ /* 0x000fe40008000000 */
[----:B------:R-:W-:Y:S02]  /*0fd0*/  @UP0 ULOP3.LUT UR4, UR5, 0x1, URZ, 0xc0, !UPT ;  /* 0x0000000105040892 */ /* 0x000fe4000f8ec03f */
[----:B------:R-:W-:-:S12]  /*0fe0*/  UIMAD UR5, UR5, -0x11, UR6 ;  /* 0xffffffef050578a4 */ /* 0x000fd8000f8e0206 */
.L_x_12:
[----:B------:R-:W-:Y:S01]  /*0ff0*/  ISETP.GE.U32.AND P0, PT, R2, UR10, PT ;  /* 0x0000000a02007c0c */ /* 0x000fe2000bf06070 */
[----:B------:R-:W-:Y:S01]  /*1000*/  IMAD.MOV.U32 R6, RZ, RZ, -0x1 ;  /* 0xffffffffff067424 */ /* 0x000fe200078e00ff */
[----:B------:R-:W-:Y:S01]  /*1010*/  PRMT R18, RZ, 0x7610, R18 ;  /* 0x00007610ff127816 */ /* 0x000fe20000000012 */
[----:B------:R-:W-:Y:S01]  /*1020*/  IMAD.MOV.U32 R4, RZ, RZ, -0x1 ;  /* 0xffffffffff047424 */ /* 0x000fe200078e00ff */
[----:B------:R-:W-:Y:S01]  /*1030*/  ISETP.GE.U32.AND.EX P0, PT, R3, UR11, PT, P0 ;  /* 0x0000000b03007c0c */ /* 0x000fe2000bf06100 */
[----:B------:R-:W-:-:S12]  /*1040*/  IMAD.MOV.U32 R5, RZ, RZ, -0x1 ;  /* 0xffffffffff057424 */ /* 0x000fd800078e00ff */
[----:B------:R-:W-:Y:S05]  /*1050*/  @P0 BRA `(.L_x_13) ;  /* 0x0000000400240947 */ /* 0x000fea0003800000 */
[----:B------:R-:W0:Y:S01]  /*1060*/  LDC.64 R30, c[0x0][0x728] ;  /* 0x0001ca00ff1e7b82 */ /* 0x000e220000000a00 */
[----:B------:R-:W-:Y:S02]  /*1070*/  IMAD.MOV.U32 R4, RZ, RZ, R2 ;  /* 0x000000ffff047224 */ /* 0x000fe400078e0002 */
[----:B------:R-:W-:-:S05]  /*1080*/  IMAD.MOV.U32 R5, RZ, RZ, R3 ;  /* 0x000000ffff057224 */ /* 0x000fca00078e0003 */
[----:B------:R-:W1:Y:S08]  /*1090*/  LDC R6, c[0x0][0x730] ;  /* 0x0001cc00ff067b82 */ /* 0x000e700000000800 */
[----:B------:R-:W4:Y:S01]  /*10a0*/  LDC.64 R32, c[0x0][0x720] ;  /* 0x0001c800ff207b82 */ /* 0x000f220000000a00 */
[----:B0-----:R-:W-:-:S04]  /*10b0*/  ISETP.NE.U32.AND P0, PT, R30, RZ, PT ;  /* 0x000000ff1e00720c */ /* 0x001fc80003f05070 */
[----:B------:R-:W-:-:S13]  /*10c0*/  ISETP.NE.AND.EX P0, PT, R31, RZ, PT, P0 ;  /* 0x000000ff1f00720c */ /* 0x000fda0003f05300 */
[----:B-1--4-:R-:W-:Y:S05]  /*10d0*/  @!P0 BRA `(.L_x_14) ;  /* 0x0000000000288947 */ /* 0x012fea0003800000 */
[----:B------:R-:W0:Y:S02]  /*10e0*/  LDC R21, c[0x0][0x734] ;  /* 0x0001cd00ff157b82 */ /* 0x000e240000000800 */
[----:B0-----:R-:W-:-:S05]  /*10f0*/  IADD3 R21, P0, R2, R21, RZ ;  /* 0x0000001502157210 */ /* 0x001fca0007f1e0ff */
[----:B------:R-:W-:-:S04]  /*1100*/  IMAD.X R25, RZ, RZ, R3, P0 ;  /* 0x000000ffff197224 */ /* 0x000fc800000e0603 */
[----:B------:R-:W-:-:S04]  /*1110*/  IMAD.WIDE.U32 R4, R25, R30, RZ ;  /* 0x0000001e19047225 */ /* 0x000fc800078e00ff */
[----:B------:R-:W-:-:S04]  /*1120*/  IMAD.WIDE.U32 R18, P0, R21, R31, R4 ;  /* 0x0000001f15127225 */ /* 0x000fc80007800004 */
[----:B------:R-:W-:-:S04]  /*1130*/  IMAD.WIDE.U32 R4, R21, R30, RZ ;  /* 0x0000001e15047225 */ /* 0x000fc800078e00ff */
[----:B------:R-:W-:Y:S01]  /*1140*/  IMAD.X R21, RZ, RZ, RZ, P0 ;  /* 0x000000ffff157224 */ /* 0x000fe200000e06ff */
[----:B------:R-:W-:Y:S01]  /*1150*/  IADD3 RZ, P0, R5, R18, RZ ;  /* 0x0000001205ff7210 */ /* 0x000fe20007f1e0ff */
[----:B------:R-:W-:-:S04]  /*1160*/  IMAD.MOV.U32 R20, RZ, RZ, R19 ;  /* 0x000000ffff147224 */ /* 0x000fc800078e0013 */
[----:B------:R-:W-:-:S08]  /*1170*/  IMAD.WIDE.U32.X R4, R25, R31, R20, P0 ;  /* 0x0000001f19047225 */ /* 0x000fd000000e0414 */
.L_x_14:
[----:B------:R-:W0:Y:S01]  /*1180*/  LDC.64 R34, c[0x0][0x740] ;  /* 0x0001d000ff227b82 */ /* 0x000e220000000a00 */
[-CC-:B------:R-:W-:Y:S01]  /*1190*/  SHF.R.U64 R36, R4, R6.reuse, R5.reuse ;  /* 0x0000000604247219 */ /* 0x180fe20000001205 */
[----:B------:R-:W-:Y:S01]  /*11a0*/  IMAD.MOV.U32 R37, RZ, RZ, 0x1 ;  /* 0x00000001ff257424 */ /* 0x000fe200078e00ff */
[----:B------:R-:W-:Y:S02]  /*11b0*/  SHF.R.U32.HI R4, RZ, R6, R5 ;  /* 0x00000006ff047219 */ /* 0x000fe40000011605 */
[----:B------:R-:W-:-:S03]  /*11c0*/  IADD3 R19, P0, RZ, -R36, RZ ;  /* 0x80000024ff137210 */ /* 0x000fc60007f1e0ff */
[----:B------:R-:W1:Y:S02]  /*11d0*/  LDC R18, c[0x0][0x718] ;  /* 0x0001c600ff127b82 */ /* 0x000e640000000800 */
[----:B------:R-:W-:-:S04]  /*11e0*/  IMAD.X R5, RZ, RZ, ~R4, P0 ;  /* 0x000000ffff057224 */ /* 0x000fc800000e0e04 */
[-C--:B------:R-:W-:Y:S02]  /*11f0*/  IMAD R6, R5, R32.reuse, RZ ;  /* 0x0000002005067224 */ /* 0x080fe400078e02ff */
[----:B------:R-:W4:Y:S01]  /*1200*/  LDC R21, c[0x0][0x708] ;  /* 0x0001c200ff157b82 */ /* 0x000f220000000800 */
[----:B------:R-:W-:-:S04]  /*1210*/  IMAD.WIDE.U32 R4, R19, R32, R2 ;  /* 0x0000002013047225 */ /* 0x000fc800078e0002 */
[----:B------:R-:W-:-:S03]  /*1220*/  IMAD R19, R19, R33, R6 ;  /* 0x0000002113137224 */ /* 0x000fc600078e0206 */
[----:B------:R-:W2:Y:S01]  /*1230*/  LDC R30, c[0x0][0x758] ;  /* 0x0001d600ff1e7b82 */ /* 0x000ea20000000800 */
[----:B------:R-:W-:Y:S01]  /*1240*/  IMAD.IADD R5, R5, 0x1, R19 ;  /* 0x0000000105057824 */ /* 0x000fe200078e0213 */
[----:B0-----:R-:W-:Y:S01]  /*1250*/  ISETP.NE.U32.AND P0, PT, R34, RZ, PT ;  /* 0x000000ff2200720c */ /* 0x001fe20003f05070 */
[----:B------:R-:W-:-:S03]  /*1260*/  IMAD.MOV.U32 R19, RZ, RZ, -0x1 ;  /* 0xffffffffff137424 */ /* 0x000fc600078e00ff */
[----:B------:R-:W-:Y:S02]  /*1270*/  ISETP.NE.AND.EX P0, PT, R35, RZ, PT, P0 ;  /* 0x000000ff2300720c */ /* 0x000fe40003f05300 */
[----:B------:R-:W0:Y:S01]  /*1280*/  LDC R29, c[0x0][0x700] ;  /* 0x0001c000ff1d7b82 */ /* 0x000e220000000800 */
[-CC-:B-1----:R-:W-:Y:S02]  /*1290*/  SHF.R.U64 R27, R4, R18.reuse, R5.reuse ;  /* 0x00000012041b7219 */ /* 0x182fe40000001205 */
[----:B------:R-:W-:-:S05]  /*12a0*/  SHF.R.U32.HI R4, RZ, R18, R5 ;  /* 0x00000012ff047219 */ /* 0x000fca0000011605 */
[----:B------:R-:W1:Y:S01]  /*12b0*/  LDC R31, c[0x0][0x748] ;  /* 0x0001d200ff1f7b82 */ /* 0x000e620000000800 */
[-CC-:B----4-:R-:W-:Y:S02]  /*12c0*/  SHF.R.U64 R39, R27, R21.reuse, R4.reuse ;  /* 0x000000151b277219 */ /* 0x190fe40000001204 */
[----:B------:R-:W-:-:S05]  /*12d0*/  SHF.R.U32.HI R5, RZ, R21, R4 ;  /* 0x00000015ff057219 */ /* 0x000fca0000011604 */
[----:B------:R-:W4:Y:S01]  /*12e0*/  LDC R33, c[0x0][0x738] ;  /* 0x0001ce00ff217b82 */ /* 0x000f220000000800 */
[-C--:B--2---:R-:W-:Y:S02]  /*12f0*/  SHF.L.U32 R4, R19, R30.reuse, RZ ;  /* 0x0000001e13047219 */ /* 0x084fe400000006ff */
[--C-:B------:R-:W-:Y:S02]  /*1300*/  SHF.R.U64 R38, R39, R30, R5.reuse ;  /* 0x0000001e27267219 */ /* 0x100fe40000001205 */
[----:B------:R-:W-:Y:S02]  /*1310*/  LOP3.LUT R6, RZ, R4, RZ, 0x33, !PT ;  /* 0x00000004ff067212 */ /* 0x000fe400078e33ff */
[----:B------:R-:W-:Y:S01]  /*1320*/  SHF.R.U32.HI R5, RZ, R30, R5 ;  /* 0x0000001eff057219 */ /* 0x000fe20000011605 */
[----:B------:R-:W2:Y:S01]  /*1330*/  LDC R32, c[0x0][0x710] ;  /* 0x0001c400ff207b82 */ /* 0x000ea20000000800 */
[----:B------:R-:W-:Y:S01]  /*1340*/  IMAD.MOV.U32 R4, RZ, RZ, R38 ;  /* 0x000000ffff047224 */ /* 0x000fe200078e0026 */
[----:B------:R-:W-:Y:S06]  /*1350*/  @!P0 BRA `(.L_x_15) ;  /* 0x0000000000288947 */ /* 0x000fec0003800000 */
[----:B------:R-:W3:Y:S02]  /*1360*/  LDC R21, c[0x0][0x74c] ;  /* 0x0001d300ff157b82 */ /* 0x000ee40000000800 */
[----:B---3--:R-:W-:-:S05]  /*1370*/  IADD3 R21, P0, R38, R21, RZ ;  /* 0x0000001526157210 */ /* 0x008fca0007f1e0ff */
        /* <DEDUP_REMOVED lines=8> */
.L_x_15:
[----:B-1----:R-:W-:Y:S01]  /*1400*/  SHF.R.U64 R17, R4, R31, R5 ;  /* 0x0000001f04117219 */ /* 0x002fe20000001205 */
[----:B------:R-:W-:Y:S01]  /*1410*/  @P3 IMAD R26, R23, R28, R16 ;  /* 0x0000001c171a3224 */ /* 0x000fe200078e0210 */
[----:B------:R-:W-:Y:S01]  /*1420*/  LOP3.LUT R5, R39, R6, RZ, 0xc0, !PT ;  /* 0x0000000627057212 */ /* 0x000fe200078ec0ff */
[----:B0-----:R-:W-:Y:S01]  /*1430*/  VIADD R6, R29, 0xffffffff ;  /* 0xffffffff1d067836 */ /* 0x001fe20000000000 */
[----:B------:R-:W-:Y:S01]  /*1440*/  SHF.L.U32 R4, R37, R30, RZ ;  /* 0x0000001e25047219 */ /* 0x000fe200000006ff */
[----:B------:R-:W-:-:S03]  /*1450*/  IMAD.MOV R18, RZ, RZ, -R17 ;  /* 0x000000ffff127224 */ /* 0x000fc600078e0a11 */
[----:B------:R-:W-:Y:S01]  /*1460*/  LOP3.LUT R27, R27, R6, RZ, 0xc0, !PT ;  /* 0x000000061b1b7212 */ /* 0x000fe200078ec0ff */
[----:B------:R-:W-:Y:S02]  /*1470*/  IMAD R5, R4, R17, R5 ;  /* 0x0000001104057224 */ /* 0x000fe400078e0205 */
[----:B----4-:R-:W-:Y:S02]  /*1480*/  IMAD R4, R18, R33, R38 ;  /* 0x0000002112047224 */ /* 0x010fe400078e0226 */
[----:B--2---:R-:W-:Y:S02]  /*1490*/  IMAD R6, R5, R32, R26 ;  /* 0x0000002005067224 */ /* 0x004fe400078e021a */
[----:B------:R-:W-:Y:S02]  /*14a0*/  IMAD R5, R4, R29, R27 ;  /* 0x0000001d04057224 */ /* 0x000fe400078e021b */
[----:B------:R-:W-:-:S03]  /*14b0*/  IMAD.MOV.U32 R18, RZ, RZ, 0x1 ;  /* 0x00000001ff127424 */ /* 0x000fc600078e00ff */
[----:B------:R-:W-:Y:S02]  /*14c0*/  SEL R4, R5, R6, !P3 ;  /* 0x0000000605047207 */ /* 0x000fe40005800000 */
[----:B------:R-:W-:Y:S01]  /*14d0*/  SEL R6, R6, R5, !P3 ;  /* 0x0000000506067207 */ /* 0x000fe20005800000 */
[----:B------:R-:W-:-:S07]  /*14e0*/  IMAD.MOV.U32 R5, RZ, RZ, R36 ;  /* 0x000000ffff057224 */ /* 0x000fce00078e0024 */
.L_x_13:
[----:B------:R-:W-:Y:S05]  /*14f0*/  @!P1 BRA `(.L_x_16) ;  /* 0x00000000000c9947 */ /* 0x000fea0003800000 */
[----:B------:R-:W-:Y:S01]  /*1500*/  UCGABAR_WAIT ;  /* 0x0000000000007dc7 */ /* 0x000fe20008000000 */
[----:B------:R-:W-:Y:S01]  /*1510*/  CCTL.IVALL ;  /* 0x00000000ff00798f */ /* 0x000fe20002000000 */
[----:B------:R-:W-:Y:S05]  /*1520*/  BRA `(.L_x_17) ;  /* 0x0000000000047947 */ /* 0x000fea0003800000 */
.L_x_16:
[----:B------:R-:W-:Y:S06]  /*1530*/  BAR.SYNC.DEFER_BLOCKING 0x0 ;  /* 0x0000000000007b1d */ /* 0x000fec0000010000 */
.L_x_17:
[----:B------:R-:W-:Y:S05]  /*1540*/  @!P2 BRA `(.L_x_18) ;  /* 0x0000003400eca947 */ /* 0x000fea0003800000 */
[----:B------:R-:W-:-:S13]  /*1550*/  ISETP.GT.U32.AND P0, PT, R40, 0x1, PT ;  /* 0x000000012800780c */ /* 0x000fda0003f04070 */
[----:B------:R-:W-:Y:S05]  /*1560*/  @P0 EXIT ;  /* 0x000000000000094d */ /* 0x000fea0003800000 */
.L_x_19:
[----:B------:R-:W-:-:S08]  /*1570*/  NOP ;  /* 0x0000000000007918 */ /* 0x000fd00000000000 */
[----:B------:R-:W0:Y:S02]  /*1580*/  USETMAXREG.TRY_ALLOC.CTAPOOL UP0, 0xe8 ;  /* 0x000000e8000079c8 */ /* 0x000e240008000600 */
[----:B0-----:R-:W-:-:S13]  /*1590*/  PLOP3.LUT P0, PT, PT, PT, UP0, 0x80, 0x0 ;  /* 0x000000000000781c */ /* 0x001fda0003f0f008 */
[----:B------:R-:W-:Y:S05]  /*15a0*/  @!P0 BRA `(.L_x_19) ;  /* 0xfffffffc00f08947 */ /* 0x000fea000383ffff */
[----:B------:R-:W-:-:S13]  /*15b0*/  LOP3.LUT P0, RZ, R18, 0xff, RZ, 0xc0, !PT ;  /* 0x000000ff12ff7812 */ /* 0x000fda000780c0ff */
[----:B------:R-:W-:Y:S05]  /*15c0*/  @!P0 EXIT ;  /* 0x000000000000894d */ /* 0x000fea0003800000 */
[----:B------:R-:W0:Y:S01]  /*15d0*/  S2UR UR8, SR_CgaCtaId ;  /* 0x00000000000879c3 */ /* 0x000e220000008800 */
[-C--:B------:R-:W-:Y:S01]  /*15e0*/  LEA.HI R10, R11, R11.reuse, RZ, 0x1 ;  /* 0x0000000b0b0a7211 */ /* 0x080fe200078f08ff */
[----:B------:R-:W-:Y:S01]  /*15f0*/  UMOV UR7, 0x400 ;  /* 0x0000040000077882 */ /* 0x000fe20000000000 */
[-C--:B------:R-:W-:Y:S01]  /*1600*/  LEA.HI R17, R24, R11.reuse, RZ, 0x2 ;  /* 0x0000000b18117211 */ /* 0x080fe200078f10ff */
[----:B------:R-:W-:Y:S01]  /*1610*/  UIADD3 UR9, UR12, -0x1, URZ ;  /* 0xffffffff0c097890 */ /* 0x000fe2000fffe03f */
[----:B------:R-:W-:Y:S01]  /*1620*/  LOP3.LUT R16, R10, 0x3ffffe, RZ, 0xc0, !PT ;  /* 0x003ffffe0a107812 */ /* 0x000fe200078ec0ff */
[----:B------:R-:W-:Y:S01]  /*1630*/  ULDC UR14, c[0x0][0x284] ;  /* 0x0000a100000e7ab9 */ /* 0x000fe20000000800 */
[----:B------:R-:W-:Y:S01]  /*1640*/  LOP3.LUT R20, R17, 0xfffffffc, RZ, 0xc0, !PT ;  /* 0xfffffffc11147812 */ /* 0x000fe200078ec0ff */
[----:B------:R-:W-:Y:S01]  /*1650*/  UISETP.NE.AND UP0, UPT, UR9, URZ, UPT ;  /* 0x0000003f0900728c */ /* 0x000fe2000bf05270 */
[--C-:B------:R-:W-:Y:S01]  /*1660*/  SHF.R.S32.HI R18, RZ, 0x2, R17.reuse ;  /* 0x00000002ff127819 */ /* 0x100fe20000011411 */
[----:B------:R-:W-:Y:S01]  /*1670*/  USHF.L.U32 UR19, UR6, 0x1, URZ ;  /* 0x0000000106137899 */ /* 0x000fe2000800063f */
[----:B------:R-:W-:Y:S01]  /*1680*/  SHF.R.S32.HI R19, RZ, 0x1f, R17 ;  /* 0x0000001fff137819 */ /* 0x000fe20000011411 */
[C---:B------:R-:W-:Y:S01]  /*1690*/  IMAD.IADD R17, R11.reuse, 0x1, -R16 ;  /* 0x000000010b117824 */ /* 0x040fe200078e0a10 */
[----:B------:R-:W-:Y:S01]  /*16a0*/  LEA.HI R24, R24, R11, RZ, 0x5 ;  /* 0x0000000b18187211 */ /* 0x000fe200078f28ff */
[C---:B------:R-:W-:Y:S01]  /*16b0*/  IMAD.IADD R16, R11.reuse, 0x1, -R20 ;  /* 0x000000010b107824 */ /* 0x040fe200078e0a14 */
[----:B------:R-:W-:Y:S01]  /*16c0*/  LOP3.LUT P0, RZ, R11, 0x7, RZ, 0xc0, !PT ;  /* 0x000000070bff7812 */ /* 0x000fe2000780c0ff */
[----:B------:R-:W-:Y:S01]  /*16d0*/  USEL UR11, URZ, 0x1, UP0 ;  /* 0x000000013f0b7887 */ /* 0x000fe20008000000 */
[----:B------:R-:W-:-:S02]  /*16e0*/  LEA.HI R19, R19, R18, RZ, 0x3 ;  /* 0x0000001213137211 */ /* 0x000fc400078f18ff */
[----:B------:R-:W-:Y:S02]  /*16f0*/  SHF.R.S32.HI R11, RZ, 0x1, R10 ;  /* 0x00000001ff0b7819 */ /* 0x000fe4000001140a */
[----:B------:R-:W-:Y:S01]  /*1700*/  LOP3.LUT R19, R19, 0xfffffff8, RZ, 0xc0, !PT ;  /* 0xfffffff813137812 */ /* 0x000fe200078ec0ff */
[----:B------:R-:W-:Y:S01]  /*1710*/  IMAD.U32 R69, RZ, RZ, UR11 ;  /* 0x0000000bff457e24 */ /* 0x000fe2000f8e00ff */
[----:B------:R-:W-:Y:S01]  /*1720*/  LEA.HI R10, R10, R11, RZ, 0x1 ;  /* 0x0000000b0a0a7211 */ /* 0x000fe200078f08ff */
[----:B0-----:R-:W-:Y:S01]  /*1730*/  ULEA UR7, UR8, UR7, 0x18 ;  /* 0x0000000708077291 */ /* 0x001fe2000f8ec03f */
[----:B------:R-:W-:Y:S01]  /*1740*/  SHF.R.S32.HI R24, RZ, 0x5, R24 ;  /* 0x00000005ff187819 */ /* 0x000fe20000011418 */
[----:B------:R-:W-:Y:S01]  /*1750*/  IMAD.IADD R19, R18, 0x1, -R19 ;  /* 0x0000000112137824 */ /* 0x000fe200078e0a13 */
[----:B------:R-:W-:Y:S01]  /*1760*/  LOP3.LUT R10, R10, 0x7fffffe, RZ, 0xc0, !PT ;  /* 0x07fffffe0a0a7812 */ /* 0x000fe200078ec0ff */
[----:B------:R-:W-:Y:S01]  /*1770*/  USHF.L.U32 UR8, UR9, 0x3, URZ ;  /* 0x0000000309087899 */ /* 0x000fe2000800063f */
[----:B------:R-:W-:Y:S01]  /*1780*/  ISETP.LT.U32.AND P0, PT, R13, 0x2, !P0 ;  /* 0x000000020d00780c */ /* 0x000fe20004701070 */
[----:B------:R-:W-:Y:S01]  /*1790*/  IMAD R18, R24, 0x2, R17 ;  /* 0x0000000218127824 */ /* 0x000fe200078e0211 */
[----:B------:R-:W-:Y:S01]  /*17a0*/  UIADD3 UR9, UR7, 0x11200, URZ ;  /* 0x0001120007097890 */ /* 0x000fe2000fffe03f */
[----:B------:R-:W-:Y:S01]  /*17b0*/  IMAD.IADD R11, R11, 0x1, -R10 ;  /* 0x000000010b0b7824 */ /* 0x000fe200078e0a0a */
[----:B------:R-:W-:Y:S01]  /*17c0*/  UIADD3 UR10, UR7, 0x200, URZ ;  /* 0x00000200070a7890 */ /* 0x000fe2000fffe03f */
[--C-:B------:R-:W-:Y:S01]  /*17d0*/  IMAD R20, R18, 0x8, R19.reuse ;  /* 0x0000000812147824 */ /* 0x100fe200078e0213 */
[----:B------:R-:W-:Y:S01]  /*17e0*/  USHF.R.U32.HI UR9, URZ, 0x4, UR9 ;  /* 0x000000043f097899 */ /* 0x000fe20008011609 */
[----:B------:R-:W-:Y:S01]  /*17f0*/  IMAD R10, R24, 0x10, R19 ;  /* 0x00000010180a7824 */ /* 0x000fe200078e0213 */
[----:B------:R-:W-:Y:S01]  /*1800*/  USHF.R.U32.HI UR10, URZ, 0x4, UR10 ;  /* 0x000000043f0a7899 */ /* 0x000fe2000801160a */
[----:B------:R-:W-:Y:S01]  /*1810*/  IMAD R20, R20, 0x4, R11 ;  /* 0x0000000414147824 */ /* 0x000fe200078e020b */
[----:B------:R-:W-:Y:S01]  /*1820*/  VIMNMX R17, RZ, UR6, PT ;  /* 0x00000006ff117c48 */ /* 0x000fe2000bfe0100 */
[----:B------:R-:W-:Y:S01]  /*1830*/  IMAD R18, R24, -0x10, -R19 ;  /* 0xfffffff018127824 */ /* 0x000fe200078e0a13 */
[----:B------:R-:W-:Y:S01]  /*1840*/  UIADD3 UR20, UR7, 0x120, URZ ;  /* 0x0000012007147890 */ /* 0x000fe2000fffe03f */
[----:B------:R-:W-:Y:S01]  /*1850*/  IMAD.SHL.U32 R20, R20, 0x20, RZ ;  /* 0x0000002014147824 */ /* 0x000fe200078e00ff */
[----:B------:R-:W-:Y:S01]  /*1860*/  ULOP3.LUT UR8, UR8, 0x8, URZ, 0xc0, !UPT ;  /* 0x0000000808087892 */ /* 0x000fe2000f8ec03f */
[----:B------:R-:W-:Y:S01]  /*1870*/  LOP3.LUT R68, R7, 0x1, RZ, 0xfc, !PT ;  /* 0x0000000107447812 */ /* 0x000fe200078efcff */
[----:B------:R-:W-:Y:S01]  /*1880*/  ULOP3.LUT UR9, UR9, 0x3fff, URZ, 0xc0, !UPT ;  /* 0x00003fff09097892 */ /* 0x000fe2000f8ec03f */
[----:B------:R-:W-:Y:S01]  /*1890*/  IADD3 R17, -R17, UR6, RZ ;  /* 0x0000000611117c10 */ /* 0x000fe2000fffe1ff */
[----:B------:R-:W-:Y:S01]  /*18a0*/  ULOP3.LUT UR10, UR10, 0x3fff, URZ, 0xc0, !UPT ;  /* 0x00003fff0a0a7892 */ /* 0x000fe2000f8ec03f */
[----:B------:R-:W-:Y:S01]  /*18b0*/  SEL R19, RZ, 0x1, !P0 ;  /* 0x00000001ff137807 */ /* 0x000fe20004000000 */
[----:B------:R-:W-:Y:S01]  /*18c0*/  VIADD R18, R18, UR14 ;  /* 0x0000000e12127c36 */ /* 0x000fe20008000000 */
[----:B------:R-:W-:Y:S01]  /*18d0*/  SHF.R.S32.HI R11, RZ, 0x1f, R10 ;  /* 0x0000001fff0b7819 */ /* 0x000fe2000001140a */
[----:B------:R-:W-:Y:S01]  /*18e0*/  ULEA UR12, UR12, UR20, 0x3 ;  /* 0x000000140c0c7291 */ /* 0x000fe2000f8e183f */
[----:B------:R-:W-:Y:S01]  /*18f0*/  SHF.R.S32.HI R20, RZ, 0x3, R20 ;  /* 0x00000003ff147819 */ /* 0x000fe20000011414 */
[----:B------:R-:W-:-:S02]  /*1900*/  ULOP3.LUT UR21, UR8, 0x8, URZ, 0x3c, !UPT ;  /* 0x0000000808157892 */ /* 0x000fc4000f8e3c3f */
[----:B------:R-:W-:Y:S02]  /*1910*/  ULOP3.LUT UR13, UR8, 0x18, URZ, 0x3c, !UPT ;  /* 0x00000018080d7892 */ /* 0x000fe4000f8e3c3f */
[----:B------:R-:W-:Y:S02]  /*1920*/  ULOP3.LUT UR18, UR9, 0x10000, URZ, 0xfc, !UPT ;  /* 0x0001000009127892 */ /* 0x000fe4000f8efc3f */
[----:B------:R-:W-:-:S12]  /*1930*/  ULOP3.LUT UR15, UR10, 0x10000, URZ, 0xfc, !UPT ;  /* 0x000100000a0f7892 */ /* 0x000fd8000f8efc3f */
.L_x_94:
[----:B------:R-:W-:Y:S01]  /*1940*/  SHF.L.U32 R21, R69, 0x1f, RZ ;  /* 0x0000001f45157819 */ /* 0x000fe200000006ff */
[----:B------:R-:W-:Y:S01]  /*1950*/  IMAD.MOV.U32 R24, RZ, RZ, RZ ;  /* 0x000000ffff187224 */ /* 0x000fe200078e00ff */
[----:B------:R-:W-:Y:S02]  /*1960*/  ISETP.GE.AND P1, PT, R17, 0x1, PT ;  /* 0x000000011100780c */ /* 0x000fe40003f26270 */
[----:B------:R-:W0:Y:S02]  /*1970*/  SYNCS.PHASECHK.TRANS64.TRYWAIT P0, [UR12+-0x8], R21 ;  /* 0xfffff815ff0075a7 */ /* 0x000e24000800014c */
[----:B012345:R-:W-:Y:S09]  /*1980*/  @!P0 BRA `(.L_x_20) ;  /* 0x0000004800f48947 */ /* 0x03fff20003800000 */
.L_x_129:
[----:B------:R-:W-:Y:S01]  /*1990*/  IMAD.MOV.U32 R25, RZ, RZ, RZ ;  /* 0x000000ffff197224 */ /* 0x000fe200078e00ff */
[----:B------:R-:W-:Y:S02]  /*19a0*/  CS2R R26, SRZ ;  /* 0x00000000001a7805 */ /* 0x000fe4000001ff00 */
[----:B------:R-:W-:Y:S02]  /*19b0*/  CS2R R28, SRZ ;  /* 0x00000000001c7805 */ /* 0x000fe4000001ff00 */
[----:B------:R-:W-:Y:S02]  /*19c0*/  CS2R R30, SRZ ;  /* 0x00000000001e7805 */ /* 0x000fe4000001ff00 */
[----:B------:R-:W-:Y:S02]  /*19d0*/  CS2R R32, SRZ ;  /* 0x0000000000207805 */ /* 0x000fe4000001ff00 */
[----:B------:R-:W-:Y:S02]  /*19e0*/  CS2R R34, SRZ ;  /* 0x0000000000227805 */ /* 0x000fe4000001ff00 */
[----:B------:R-:W-:-:S02]  /*19f0*/  CS2R R36, SRZ ;  /* 0x0000000000247805 */ /* 0x000fc4000001ff00 */
        /* <DEDUP_REMOVED lines=8> */
[----:B------:R-:W-:Y:S01]  /*1a80*/  CS2R R54, SRZ ;  /* 0x0000000000367805 */ /* 0x000fe2000001ff00 */
[----:B------:R-:W-:Y:S06]  /*1a90*/  @!P1 BRA `(.L_x_21) ;  /* 0x0000000000d89947 */ /* 0x000fec0003800000 */
[----:B0-----:R-:W-:Y:S01]  /*1aa0*/  IMAD.MOV.U32 R21, RZ, RZ, R17 ;  /* 0x000000ffff157224 */ /* 0x001fe200078e0011 */
[----:B------:R-:W-:Y:S01]  /*1ab0*/  UPLOP3.LUT UP0, UPT, UPT, UPT, UPT, 0x40, 0x0 ;  /* 0x000000000000789c */ /* 0x000fe20003f0e870 */
[----:B------:R-:W-:Y:S01]  /*1ac0*/  IMAD.U32 R58, RZ, RZ, UR4 ;  /* 0x00000004ff3a7e24 */ /* 0x000fe2000f8e00ff */
[----:B------:R-:W-:Y:S01]  /*1ad0*/  UMOV UR14, UR5 ;  /* 0x00000005000e7c82 */ /* 0x000fe20008000000 */
[----:B------:R-:W-:-:S08]  /*1ae0*/  IMAD.U32 R22, RZ, RZ, UR5 ;  /* 0x00000005ff167e24 */ /* 0x000fd0000f8e00ff */
.L_x_28:
[----:B------:R-:W-:-:S13]  /*1af0*/  ISETP.NE.AND P1, PT, R68, 0x3, PT ;  /* 0x000000034400780c */ /* 0x000fda0003f25270 */
[----:B------:R-:W-:Y:S05]  /*1b00*/  @!P1 BRA `(.L_x_22) ;  /* 0x0000000000049947 */ /* 0x000fea0003800000 */
[----:B------:R-:W-:Y:S01]  /*1b10*/  BPT.TRAP 0x1 ;  /* 0x000000040000795c */ /* 0x000fe20000300000 */
.L_x_22:
[----:B------:R-:W-:Y:S01]  /*1b20*/  ULEA UR8, UR14, UR7, 0x3 ;  /* 0x000000070e087291 */ /* 0x000fe2000f8e183f */
[----:B------:R-:W-:-:S08]  /*1b30*/  SHF.L.U32 R56, R58, 0x1f, RZ ;  /* 0x0000001f3a387819 */ /* 0x000fd000000006ff */
[----:B------:R0:W1:Y:S01]  /*1b40*/  SYNCS.PHASECHK.TRANS64.TRYWAIT P0, [UR8], R56 ;  /* 0x00000038ff0075a7 */ /* 0x0000620008000148 */
[----:B------:R-:W-:Y:S05]  /*1b50*/  @!P1 BRA `(.L_x_23) ;  /* 0x0000000000049947 */ /* 0x000fea0003800000 */
[----:B------:R-:W-:Y:S01]  /*1b60*/  BPT.TRAP 0x1 ;  /* 0x000000040000795c */ /* 0x000fe20000300000 */
.L_x_23:
[----:B------:R-:W-:-:S04]  /*1b70*/  IMAD.U32 R23, RZ, RZ, UR14 ;  /* 0x0000000eff177e24 */ /* 0x000fc8000f8e00ff */
[----:B------:R-:W-:Y:S01]  /*1b80*/  IMAD R23, R23, 0x400, R20 ;  /* 0x0000040017177824 */ /* 0x000fe200078e0214 */
[----:B-1----:R-:W-:Y:S06]  /*1b90*/  @P0 BRA `(.L_x_24) ;  /* 0x0000000000080947 */ /* 0x002fec0003800000 */
[----:B------:R-:W1:Y:S02]  /*1ba0*/  SYNCS.PHASECHK.TRANS64.TRYWAIT P0, [UR8], R56 ;  /* 0x00000038ff0075a7 */ /* 0x000e640008000148 */
[----:B-1----:R-:W-:Y:S05]  /*1bb0*/  @!P0 BRA `(.L_x_25) ;  /* 0x0000004800808947 */ /* 0x002fea0003800000 */
.L_x_24:
[----:B01----:R-:W-:Y:S01]  /*1bc0*/  LDS R56, [R23+UR7+0x33200] ;  /* 0x0332000717387984 */ /* 0x003fe20008000800 */
[----:B------:R-:W-:Y:S02]  /*1bd0*/  ULEA UR8, UR14, UR15, 0x8 ;  /* 0x0000000f0e087291 */ /* 0x000fe4000f8e403f */
[----:B------:R-:W-:Y:S01]  /*1be0*/  ULEA UR10, UR14, UR18, 0x9 ;  /* 0x000000120e0a7291 */ /* 0x000fe2000f8e483f */
[----:B------:R-:W0:Y:S01]  /*1bf0*/  LDS R57, [R23+UR7+0x33208] ;  /* 0x0332080717397984 */ /* 0x000e220008000800 */
[----:B------:R-:W-:Y:S01]  /*1c00*/  UMOV UR9, 0x80000020 ;  /* 0x8000002000097882 */ /* 0x000fe20000000000 */
[----:B------:R-:W-:Y:S01]  /*1c10*/  UMOV UR11, 0x40000040 ;  /* 0x40000040000b7882 */ /* 0x000fe20000000000 */
[----:B0-----:R-:W-:-:S06]  /*1c20*/  WARPGROUP.ARRIVE ;  /* 0x00000000000079c5 */ /* 0x001fcc0000000000 */
[----:B------:R-:W-:Y:S01]  /*1c30*/  IGMMA.SP.64x64x64.S8.S8 R24, gdesc[UR8], R24, UP0, R56 ;  /* 0x02003800081879f1 */ /* 0x000fe2000bf41218 */
[----:B------:R-:W-:Y:S02]  /*1c40*/  UIADD3 UR8, UR8, 0x2, URZ ;  /* 0x0000000208087890 */ /* 0x000fe4000fffe03f */
[----:B------:R-:W-:Y:S01]  /*1c50*/  UIADD3 UR10, UR10, 0x4, URZ ;  /* 0x000000040a0a7890 */ /* 0x000fe2000fffe03f */
[----:B------:R-:W-:Y:S01]  /*1c60*/  UMOV UR9, 0x80000020 ;  /* 0x8000002000097882 */ /* 0x000fe20000000000 */
[----:B------:R-:W-:-:S07]  /*1c70*/  UMOV UR11, 0x40000040 ;  /* 0x40000040000b7882 */ /* 0x000fce0000000000 */
[----:B------:R-:W-:Y:S03]  /*1c80*/  IGMMA.SP.64x64x64.S8.S8 R24, gdesc[UR8], R24, R57, gsb0 ;  /* 0x02003900081879f1 */ /* 0x000fe60008041218 */
[----:B------:R-:W-:Y:S02]  /*1c90*/  WARPGROUP.DEPBAR.LE gsb0, 0x0 ;  /* 0x00008000000079c5 */ /* 0x000fe40000010000 */
[----:B------:R-:W-:Y:S05]  /*1ca0*/  @!P1 BRA `(.L_x_26) ;  /* 0x0000000000049947 */ /* 0x000fea0003800000 */
[----:B------:R-:W-:Y:S01]  /*1cb0*/  BPT.TRAP 0x1 ;  /* 0x000000040000795c */ /* 0x000fe20000300000 */
.L_x_26:
[----:B------:R-:W-:-:S13]  /*1cc0*/  LOP3.LUT P0, RZ, R12, R19, RZ, 0xc0, !PT ;  /* 0x000000130cff7212 */ /* 0x000fda000780c0ff */
[----:B------:R-:W-:-:S05]  /*1cd0*/  @P0 LEA R23, R22, UR7, 0x3 ;  /* 0x0000000716170c11 */ /* 0x000fca000f8e18ff */
[----:B------:R-:W-:-:S05]  /*1ce0*/  @P0 VIADD R56, R23, 0x88 ;  /* 0x0000008817380836 */ /* 0x000fca0000000000 */
[----:B------:R-:W-:-:S04]  /*1cf0*/  @P0 PRMT R56, R13, 0x654, R56 ;  /* 0x000006540d380816 */ /* 0x000fc80000000038 */
[----:B------:R0:W-:Y:S01]  /*1d00*/  @P0 SYNCS.ARRIVE.TRANS64.RED.A1T0 RZ, [R56+URZ], RZ ;  /* 0x000000ff38ff09a7 */ /* 0x0001e2000810043f */
[----:B------:R-:W-:-:S13]  /*1d10*/  ISETP.GT.U32.AND P0, PT, R7, 0x1, PT ;  /* 0x000000010700780c */ /* 0x000fda0003f04070 */
[----:B0-----:R-:W-:Y:S05]  /*1d20*/  @P0 BRA `(.L_x_27) ;  /* 0x0000000000040947 */ /* 0x001fea0003800000 */
[----:B------:R-:W-:Y:S01]  /*1d30*/  BPT.TRAP 0x1 ;  /* 0x000000040000795c */ /* 0x000fe20000300000 */
.L_x_27:
[----:B------:R-:W-:Y:S01]  /*1d40*/  UIADD3 UR14, UR14, 0x1, URZ ;  /* 0x000000010e0e7890 */ /* 0x000fe2000fffe03f */
[C---:B------:R-:W-:Y:S01]  /*1d50*/  ISETP.GT.AND P1, PT, R21.reuse, 0x1, PT ;  /* 0x000000011500780c */ /* 0x040fe20003f24270 */
[----:B------:R-:W-:Y:S02]  /*1d60*/  VIADD R22, R22, 0x1 ;  /* 0x0000000116167836 */ /* 0x000fe40000000000 */
[----:B------:R-:W-:Y:S01]  /*1d70*/  UISETP.NE.AND UP0, UPT, UR14, 0x11, UPT ;  /* 0x000000110e00788c */ /* 0x000fe2000bf05270 */
[----:B------:R-:W-:Y:S02]  /*1d80*/  VIADD R21, R21, 0xffffffff ;  /* 0xffffffff15157836 */ /* 0x000fe40000000000 */
[C---:B------:R-:W-:Y:S01]  /*1d90*/  ISETP.NE.AND P0, PT, R22.reuse, 0x11, PT ;  /* 0x000000111600780c */ /* 0x040fe20003f05270 */
[----:B------:R-:W-:Y:S02]  /*1da0*/  USEL UR8, URZ, 0x1, UP0 ;  /* 0x000000013f087887 */ /* 0x000fe40008000000 */
[----:B------:R-:W-:Y:S01]  /*1db0*/  USEL UR14, UR14, URZ, UP0 ;  /* 0x0000003f0e0e7287 */ /* 0x000fe20008000000 */
[----:B------:R-:W-:Y:S01]  /*1dc0*/  SEL R22, R22, RZ, P0 ;  /* 0x000000ff16167207 */ /* 0x000fe20000000000 */
[----:B------:R-:W-:-:S02]  /*1dd0*/  UPLOP3.LUT UP0, UPT, UPT, UPT, UPT, 0x80, 0x0 ;  /* 0x000000000000789c */ /* 0x000fc40003f0f070 */
[----:B------:R-:W-:Y:S01]  /*1de0*/  LOP3.LUT R58, R58, UR8, RZ, 0x3c, !PT ;  /* 0x000000083a3a7c12 */ /* 0x000fe2000f8e3cff */
[----:B------:R-:W-:Y:S08]  /*1df0*/  @P1 BRA `(.L_x_28) ;  /* 0xfffffffc003c1947 */ /* 0x000ff0000383ffff */
.L_x_21:
[----:B0-----:R-:W-:Y:S01]  /*1e00*/  IMAD.U32 R22, RZ, RZ, UR21 ;  /* 0x00000015ff167e24 */ /* 0x001fe2000f8e00ff */
[----:B------:R-:W-:Y:S01]  /*1e10*/  SHF.L.U32 R21, R69, 0x1f, RZ ;  /* 0x0000001f45157819 */ /* 0x000fe200000006ff */
[----:B------:R-:W-:Y:S01]  /*1e20*/  UIADD3 UR5, UR5, UR19, URZ ;  /* 0x0000001305057290 */ /* 0x000fe2000fffe03f */
[----:B------:R-:W0:Y:S01]  /*1e30*/  LDC R58, c[0x0][0x288] ;  /* 0x0000a200ff3a7b82 */ /* 0x000e220000000800 */
[----:B------:R-:W-:Y:S01]  /*1e40*/  UISETP.GE.U32.AND UP1, UPT, UR19, 0x11, UPT ;  /* 0x000000111300788c */ /* 0x000fe2000bf26070 */
[----:B------:R-:W-:Y:S01]  /*1e50*/  SHF.R.S32.HI R60, RZ, 0x1f, R5 ;  /* 0x0000001fff3c7819 */ /* 0x000fe20000011405 */
[----:B------:R-:W-:Y:S02]  /*1e60*/  UISETP.GT.U32.AND UP0, UPT, UR5, 0x10, UPT ;  /* 0x000000100500788c */ /* 0x000fe4000bf04070 */
[----:B------:R-:W-:Y:S02]  /*1e70*/  UIMAD.WIDE.U32 UR8, UR5, -0xf0f0f0f, URZ ;  /* 0xf0f0f0f1050878a5 */ /* 0x000fe4000f8e003f */
[----:B------:R-:W-:Y:S01]  /*1e80*/  UISETP.LT.U32.AND UP0, UPT, UR19, 0x11, UP0 ;  /* 0x000000111300788c */ /* 0x000fe20008701070 */
[----:B------:R1:W-:Y:S01]  /*1e90*/  SYNCS.ARRIVE.TRANS64.A1T0 RZ, [R22+UR20], RZ ;  /* 0x000000ff16ff79a7 */ /* 0x0003e20008100014 */
[----:B------:R-:W-:-:S02]  /*1ea0*/  WARPGROUP.DEPBAR.LE gsb0, 0x0 ;  /* 0x00008000000079c5 */ /* 0x000fc40000010000 */
[----:B------:R-:W-:Y:S02]  /*1eb0*/  USEL UR10, URZ, 0x1, !UP0 ;  /* 0x000000013f0a7887 */ /* 0x000fe4000c000000 */
[----:B------:R-:W-:Y:S02]  /*1ec0*/  USHF.R.U32.HI UR8, URZ, 0x4, UR9 ;  /* 0x000000043f087899 */ /* 0x000fe40008011609 */
[----:B------:R-:W-:Y:S01]  /*1ed0*/  ULOP3.LUT UR4, UR4, UR10, URZ, 0x3c, !UPT ;  /* 0x0000000a04047292 */ /* 0x000fe2000f8e3c3f */
[----:B------:R-:W4:Y:S01]  /*1ee0*/  SYNCS.PHASECHK.TRANS64.TRYWAIT P0, [UR12+0x8], R21 ;  /* 0x00000815ff0075a7 */ /* 0x000f22000800014c */
[----:B------:R-:W-:Y:S02]  /*1ef0*/  UIMAD UR5, UR8, -0x11, UR5 ;  /* 0xffffffef080578a4 */ /* 0x000fe4000f8e0205 */
[----:B------:R-:W-:Y:S01]  /*1f00*/  @UP1 ULOP3.LUT UR4, UR4, 0x1, UR8, 0x78, !UPT ;  /* 0x0000000104041892 */ /* 0x000fe2000f8e7808 */
[----:B01--4-:R-:W-:Y:S11]  /*1f10*/  @!P0 BRA `(.L_x_29) ;  /* 0x0000004400c08947 */ /* 0x013ff60003800000 */
.L_x_130:
[----:B------:R-:W-:Y:S01]  /*1f20*/  ULDC.64 UR8, c[0x0][0x6d0] ;  /* 0x0001b40000087ab9 */ /* 0x000fe20000000a00 */
[----:B------:R-:W-:Y:S02]  /*1f30*/  IMAD.SHL.U32 R64, R6, 0x40, RZ ;  /* 0x0000004006407824 */ /* 0x000fe400078e00ff */
[----:B0-----:R-:W-:Y:S02]  /*1f40*/  IMAD R22, R60, UR8, RZ ;  /* 0x000000083c167c24 */ /* 0x001fe4000f8e02ff */
[C---:B------:R-:W-:Y:S01]  /*1f50*/  IMAD.WIDE.U32 R56, R5.reuse, UR8, R10 ;  /* 0x0000000805387c25 */ /* 0x040fe2000f8e000a */
[----:B------:R-:W-:Y:S01]  /*1f60*/  ULDC UR8, c[0x0][0x284] ;  /* 0x0000a10000087ab9 */ /* 0x000fe20000000800 */
[----:B------:R-:W-:Y:S02]  /*1f70*/  SHF.R.S32.HI R65, RZ, 0x1f, R64 ;  /* 0x0000001fff417819 */ /* 0x000fe40000011440 */
[----:B------:R-:W-:Y:S01]  /*1f80*/  IMAD.SHL.U32 R21, R4, 0x40, RZ ;  /* 0x0000004004157824 */ /* 0x000fe200078e00ff */
[C---:B------:R-:W-:Y:S01]  /*1f90*/  ISETP.GE.AND P0, PT, R64.reuse, UR8, PT ;  /* 0x0000000840007c0c */ /* 0x040fe2000bf06270 */
[----:B------:R-:W-:Y:S01]  /*1fa0*/  IMAD R59, R5, UR9, R22 ;  /* 0x00000009053b7c24 */ /* 0x000fe2000f8e0216 */
[----:B------:R-:W-:Y:S01]  /*1fb0*/  IADD3 R56, P1, R64, R56, RZ ;  /* 0x0000003840387210 */ /* 0x000fe20007f3e0ff */
[----:B------:R-:W-:Y:S01]  /*1fc0*/  IMAD.WIDE R22, R16, 0x2, RZ ;  /* 0x0000000210167825 */ /* 0x000fe200078e02ff */
[----:B------:R-:W-:-:S02]  /*1fd0*/  ISETP.GE.OR P0, PT, R21, R58, P0 ;  /* 0x0000003a1500720c */ /* 0x000fc40000706670 */
[----:B------:R-:W-:Y:S01]  /*1fe0*/  IADD3.X R57, R65, R57, R59, P1, !PT ;  /* 0x0000003941397210 */ /* 0x000fe20000ffe43b */
[----:B------:R-:W-:Y:S02]  /*1ff0*/  IMAD R6, R16, -0x2, R58 ;  /* 0xfffffffe10067824 */ /* 0x000fe400078e023a */
[----:B------:R-:W-:-:S04]  /*2000*/  IMAD.WIDE R66, R4, 0x40, R22 ;  /* 0x0000004004427825 */ /* 0x000fc800078e0216 */
[----:B------:R-:W-:-:S04]  /*2010*/  IMAD.IADD R4, R6, 0x1, -R21 ;  /* 0x0000000106047824 */ /* 0x000fc800078e0a15 */
[----:B------:R-:W-:Y:S05]  /*2020*/  @P0 BRA `(.L_x_30) ;  /* 0x0000002400900947 */ /* 0x000fea0003800000 */
[----:B------:R-:W0:Y:S01]  /*2030*/  LDC.64 R74, c[0x0][0x6c8] ;  /* 0x0001b200ff4a7b82 */ /* 0x000e220000000a00 */
[----:B---3-5:R-:W-:Y:S01]  /*2040*/  ISETP.NE.AND P0, PT, R15, RZ, PT ;  /* 0x000000ff0f00720c */ /* 0x028fe20003f05270 */
[----:B------:R-:W-:Y:S01]  /*2050*/  IMAD.IADD R70, R18, 0x1, -R64 ;  /* 0x0000000112467824 */ /* 0x000fe200078e0a40 */
[----:B------:R-:W-:Y:S01]  /*2060*/  ISETP.GT.AND P1, PT, R4, RZ, PT ;  /* 0x000000ff0400720c */ /* 0x000fe20003f24270 */
[----:B------:R-:W-:Y:S03]  /*2070*/  BSSY B0, `(.L_x_30) ;  /* 0x000025f000007945 */ /* 0x000fe60003800000 */
[----:B------:R-:W-:Y:S01]  /*2080*/  ISETP.GT.AND P5, PT, R70, RZ, P1 ;  /* 0x000000ff4600720c */ /* 0x000fe20000fa4270 */
[-C--:B0-----:R-:W-:Y:S02]  /*2090*/  IMAD R6, R67, R74.reuse, RZ ;  /* 0x0000004a43067224 */ /* 0x081fe400078e02ff */
[----:B------:R-:W-:-:S04]  /*20a0*/  IMAD.WIDE.U32 R72, R66, R74, R56 ;  /* 0x0000004a42487225 */ /* 0x000fc800078e0038 */
[----:B------:R-:W-:-:S04]  /*20b0*/  IMAD R21, R66, R75, R6 ;  /* 0x0000004b42157224 */ /* 0x000fc800078e0206 */
[----:B------:R-:W-:Y:S01]  /*20c0*/  IMAD.IADD R61, R73, 0x1, R21 ;  /* 0x00000001493d7824 */ /* 0x000fe200078e0215 */
[----:B------:R-:W-:Y:S06]  /*20d0*/  @!P0 BRA `(.L_x_31) ;  /* 0x0000001800a48947 */ /* 0x000fec0003800000 */
[----:B------:R-:W-:Y:S01]  /*20e0*/  ULDC.64 UR8, c[0x0][0x6b8] ;  /* 0x0001ae0000087ab9 */ /* 0x000fe20000000a00 */
[----:B------:R-:W-:Y:S01]  /*20f0*/  ULDC.64 UR22, c[0x0][0x6b0] ;  /* 0x0001ac0000167ab9 */ /* 0x000fe20000000a00 */
[----:B------:R-:W-:Y:S01]  /*2100*/  IMAD.WIDE.U32 R22, R5, UR8, R10 ;  /* 0x0000000805167c25 */ /* 0x000fe2000f8e000a */
[----:B------:R-:W-:Y:S01]  /*2110*/  ULDC.64 UR24, c[0x0][0x6a8] ;  /* 0x0001aa0000187ab9 */ /* 0x000fe20000000a00 */
[----:B------:R-:W0:Y:S01]  /*2120*/  LDC.64 R62, c[0x0][0x6b0] ;  /* 0x0001ac00ff3e7b82 */ /* 0x000e220000000a00 */
[----:B------:R-:W-:Y:S01]  /*2130*/  ULDC.64 UR10, c[0x0][0x6c0] ;  /* 0x0001b000000a7ab9 */ /* 0x000fe20000000a00 */
[----:B------:R-:W-:Y:S01]  /*2140*/  IMAD R6, R60, UR8, RZ ;  /* 0x000000083c067c24 */ /* 0x000fe2000f8e02ff */
[----:B------:R-:W-:Y:S01]  /*2150*/  IADD3 R56, P0, R64, R22, RZ ;  /* 0x0000001640387210 */ /* 0x000fe20007f1e0ff */
[----:B------:R-:W-:Y:S02]  /*2160*/  IMAD R21, R67, UR22, RZ ;  /* 0x0000001643157c24 */ /* 0x000fe4000f8e02ff */
[----:B------:R-:W-:-:S02]  /*2170*/  IMAD R71, R5, UR9, R6 ;  /* 0x0000000905477c24 */ /* 0x000fc4000f8e0206 */
[----:B------:R-:W-:-:S03]  /*2180*/  IMAD R67, R66, UR23, R21 ;  /* 0x0000001742437c24 */ /* 0x000fc6000f8e0215 */
[----:B------:R-:W-:-:S03]  /*2190*/  IADD3.X R57, R65, R23, R71, P0, !PT ;  /* 0x0000001741397210 */ /* 0x000fc600007fe447 */
[----:B------:R-:W-:-:S04]  /*21a0*/  IMAD.WIDE.U32 R22, R66, UR22, R56 ;  /* 0x0000001642167c25 */ /* 0x000fc8000f8e0038 */
[----:B------:R-:W-:Y:S01]  /*21b0*/  IMAD.IADD R21, R23, 0x1, R67 ;  /* 0x0000000117157824 */ /* 0x000fe200078e0243 */
[----:B------:R-:W-:-:S04]  /*21c0*/  LEA R58, P0, R22, UR24, 0x2 ;  /* 0x00000018163a7c11 */ /* 0x000fc8000f8010ff */
[----:B------:R-:W-:-:S05]  /*21d0*/  LEA.HI.X R59, R22, UR25, R21, 0x2, P0 ;  /* 0x00000019163b7c11 */ /* 0x000fca00080f1415 */
[----:B------:R-:W3:Y:S01]  /*21e0*/  @P5 LDG.E.LTC128B R6, desc[UR16][R58.64] ;  /* 0x000000103a065981 */ /* 0x000ee2000c1e1920 */
[----:B------:R-:W-:Y:S01]  /*21f0*/  IMAD.WIDE.U32 R22, R66, UR22, R64 ;  /* 0x0000001642167c25 */ /* 0x000fe2000f8e0040 */
[----:B------:R-:W-:Y:S01]  /*2200*/  LEA R60, P0, R72, UR10, 0x2 ;  /* 0x0000000a483c7c11 */ /* 0x000fe2000f8010ff */
[----:B------:R-:W-:Y:S01]  /*2210*/  BSSY B1, `(.L_x_32) ;  /* 0x0000016000017945 */ /* 0x000fe20003800000 */
[----:B------:R-:W-:Y:S02]  /*2220*/  IADD3 R22, P2, R10, R22, RZ ;  /* 0x000000160a167210 */ /* 0x000fe40007f5e0ff */
[----:B------:R-:W-:Y:S01]  /*2230*/  LEA.HI.X R61, R72, UR11, R61, 0x2, P0 ;  /* 0x0000000b483d7c11 */ /* 0x000fe200080f143d */
[----:B0-----:R-:W-:Y:S01]  /*2240*/  IMAD.WIDE.U32 R72, R66, UR22, R62 ;  /* 0x0000001642487c25 */ /* 0x001fe2000f8e003e */
[----:B------:R-:W-:Y:S02]  /*2250*/  ISETP.GT.AND P0, PT, R4, 0x1, PT ;  /* 0x000000010400780c */ /* 0x000fe40003f04270 */
[----:B------:R-:W-:Y:S01]  /*2260*/  IADD3.X R23, R11, R67, R23, P2, !PT ;  /* 0x000000430b177210 */ /* 0x000fe200017fe417 */
[----:B------:R-:W-:Y:S01]  /*2270*/  IMAD.IADD R79, R67, 0x1, R73 ;  /* 0x00000001434f7824 */ /* 0x000fe200078e0249 */
[----:B------:R-:W-:-:S02]  /*2280*/  ISETP.GT.AND P2, PT, R70, RZ, P0 ;  /* 0x000000ff4600720c */ /* 0x000fc40000744270 */
[----:B------:R-:W-:Y:S01]  /*2290*/  LEA R62, P4, R74, R60, 0x2 ;  /* 0x0000003c4a3e7211 */ /* 0x000fe200078810ff */
[----:B------:R-:W-:-:S04]  /*22a0*/  IMAD.WIDE.U32 R22, R5, UR8, R22 ;  /* 0x0000000805167c25 */ /* 0x000fc8000f8e0016 */
[----:B---3--:R-:W-:-:S04]  /*22b0*/  IMAD R21, R6, R15, RZ ;  /* 0x0000000f06157224 */ /* 0x008fc800078e02ff */
[----:B--2---:R-:W-:Y:S01]  /*22c0*/  IMAD R77, R24, R14, R21 ;  /* 0x0000000e184d7224 */ /* 0x004fe200078e0215 */
[----:B------:R-:W-:Y:S01]  /*22d0*/  IADD3 R24, P6, R56, R72, RZ ;  /* 0x0000004838187210 */ /* 0x000fe20007fde0ff */
[----:B------:R-:W-:-:S03]  /*22e0*/  IMAD.IADD R21, R71, 0x1, R23 ;  /* 0x0000000147157824 */ /* 0x000fc600078e0217 */
[----:B------:R0:W-:Y:S01]  /*22f0*/  @P5 STG.E desc[UR16][R60.64], R77 ;  /* 0x0000004d3c005986 */ /* 0x0001e2000c101910 */
[----:B------:R-:W-:Y:S01]  /*2300*/  IMAD.X R57, R79, 0x1, R57, P6 ;  /* 0x000000014f397824 */ /* 0x000fe200030e0639 */
[----:B------:R-:W-:Y:S02]  /*2310*/  LEA R66, P6, R22, UR24, 0x2 ;  /* 0x0000001816427c11 */ /* 0x000fe4000f8c10ff */
[----:B------:R-:W-:Y:S02]  /*2320*/  LEA R56, P5, R24, UR24, 0x2 ;  /* 0x0000001818387c11 */ /* 0x000fe4000f8a10ff */
[----:B------:R-:W-:Y:S02]  /*2330*/  LEA.HI.X R67, R22, UR25, R21, 0x2, P6 ;  /* 0x0000001916437c11 */ /* 0x000fe4000b0f1415 */
[----:B------:R-:W-:Y:S01]  /*2340*/  LEA.HI.X R57, R24, UR25, R57, 0x2, P5 ;  /* 0x0000001918397c11 */ /* 0x000fe2000a8f1439 */
[----:B------:R-:W-:Y:S08]  /*2350*/  @!P2 BRA `(.L_x_33) ;  /* 0x000000000004a947 */ /* 0x000ff00003800000 */
[----:B------:R1:W5:Y:S02]  /*2360*/  LDG.E.LTC128B R6, desc[UR16][R56.64] ;  /* 0x0000001038067981 */ /* 0x000364000c1e1920 */
.L_x_33:
[----:B------:R-:W-:Y:S05]  /*2370*/  BSYNC B1 ;  /* 0x0000000000017941 */ /* 0x000fea0003800000 */
.L_x_32:
[----:B-----5:R-:W-:Y:S01]  /*2380*/  IMAD R21, R6, R15, RZ ;  /* 0x0000000f06157224 */ /* 0x020fe200078e02ff */
[----:B------:R-:W-:Y:S01]  /*2390*/  LEA.HI.X R63, R74, R61, R75, 0x2, P4 ;  /* 0x0000003d4a3f7211 */ /* 0x000fe200020f144b */
[----:B------:R-:W-:Y:S01]  /*23a0*/  BSSY B1, `(.L_x_34) ;  /* 0x0000008000017945 */ /* 0x000fe20003800000 */
[----:B------:R-:W-:Y:S01]  /*23b0*/  ISETP.GT.AND P1, PT, R70, 0x8, P1 ;  /* 0x000000084600780c */ /* 0x000fe20000f24270 */
[----:B------:R-:W-:Y:S01]  /*23c0*/  IMAD R21, R25, R14, R21 ;  /* 0x0000000e19157224 */ /* 0x000fe200078e0215 */
[----:B------:R-:W-:-:S04]  /*23d0*/  IADD3 R22, P5, P6, R10, R72, R64 ;  /* 0x000000480a167210 */ /* 0x000fc80007ebe040 */
[----:B------:R2:W-:Y:S01]  /*23e0*/  @P2 STG.E desc[UR16][R62.64], R21 ;  /* 0x000000153e002986 */ /* 0x0005e2000c101910 */
[----:B------:R-:W-:-:S06]  /*23f0*/  IADD3.X R23, R11, R79, R65, P5, P6 ;  /* 0x0000004f0b177210 */ /* 0x000fcc0002fec441 */
[----:B------:R-:W-:Y:S05]  /*2400*/  @!P1 BRA `(.L_x_35) ;  /* 0x0000000000049947 */ /* 0x000fea0003800000 */
[----:B------:R3:W5:Y:S02]  /*2410*/  LDG.E.LTC128B R6, desc[UR16][R66.64+0x20] ;  /* 0x0000201042067981 */ /* 0x000764000c1e1920 */
.L_x_35:
[----:B------:R-:W-:Y:S05]  /*2420*/  BSYNC B1 ;  /* 0x0000000000017941 */ /* 0x000fea0003800000 */
.L_x_34:
[----:B------:R-:W-:Y:S01]  /*2430*/  IMAD.WIDE.U32 R22, R5, UR8, R22 ;  /* 0x0000000805167c25 */ /* 0x000fe2000f8e0016 */
[----:B------:R-:W-:Y:S01]  /*2440*/  ISETP.GT.AND P0, PT, R70, 0x8, P0 ;  /* 0x000000084600780c */ /* 0x000fe20000704270 */
[----:B------:R-:W-:Y:S01]  /*2450*/  USHF.L.U64.HI UR11, UR22, 0x5, UR23 ;  /* 0x00000005160b7899 */ /* 0x000fe20008010217 */
[----:B------:R-:W-:Y:S01]  /*2460*/  ISETP.GT.AND P2, PT, R4, 0x8, PT ;  /* 0x000000080400780c */ /* 0x000fe20003f44270 */
[----:B------:R-:W-:Y:S01]  /*2470*/  IMAD.IADD R5, R71, 0x1, R23 ;  /* 0x0000000147057824 */ /* 0x000fe200078e0217 */
[----:B------:R-:W-:Y:S01]  /*2480*/  LEA R24, P5, R22, UR24, 0x2 ;  /* 0x0000001816187c11 */ /* 0x000fe2000f8a10ff */
[----:B--2--5:R-:W-:Y:S01]  /*2490*/  IMAD R21, R6, R15, RZ ;  /* 0x0000000f06157224 */ /* 0x024fe200078e02ff */
[----:B------:R-:W-:Y:S01]  /*24a0*/  USHF.L.U32 UR10, UR22, 0x5, URZ ;  /* 0x00000005160a7899 */ /* 0x000fe2000800063f */
[----:B------:R-:W-:Y:S01]  /*24b0*/  @P1 IMAD.MOV.U32 R23, RZ, RZ, R61 ;  /* 0x000000ffff171224 */ /* 0x000fe200078e003d */
[----:B------:R-:W-:Y:S01]  /*24c0*/  LEA.HI.X R25, R22, UR25, R5, 0x2, P5 ;  /* 0x0000001916197c11 */ /* 0x000fe2000a8f1405 */
[----:B------:R-:W-:Y:S01]  /*24d0*/  IMAD R21, R26, R14, R21 ;  /* 0x0000000e1a157224 */ /* 0x000fe200078e0215 */
[----:B------:R-:W-:Y:S01]  /*24e0*/  BSSY B1, `(.L_x_36) ;  /* 0x0000006000017945 */ /* 0x000fe20003800000 */
[----:B------:R-:W-:Y:S01]  /*24f0*/  @P1 IMAD.MOV.U32 R22, RZ, RZ, R60 ;  /* 0x000000ffff161224 */ /* 0x000fe200078e003c */
[----:B------:R-:W-:-:S04]  /*2500*/  ISETP.GT.AND P4, PT, R70, RZ, P2 ;  /* 0x000000ff4600720c */ /* 0x000fc80001784270 */
[----:B------:R2:W-:Y:S01]  /*2510*/  @P1 STG.E desc[UR16][R22.64+0x20], R21 ;  /* 0x0000201516001986 */ /* 0x0005e2000c101910 */
[----:B------:R-:W-:Y:S08]  /*2520*/  @!P0 BRA `(.L_x_37) ;  /* 0x0000000000048947 */ /* 0x000ff00003800000 */
[----:B------:R4:W5:Y:S02]  /*2530*/  LDG.E.LTC128B R6, desc[UR16][R24.64+0x20] ;  /* 0x0000201018067981 */ /* 0x000964000c1e1920 */
.L_x_37:
[----:B------:R-:W-:Y:S05]  /*2540*/  BSYNC B1 ;  /* 0x0000000000017941 */ /* 0x000fea0003800000 */
.L_x_36:
[----:B-----5:R-:W-:Y:S01]  /*2550*/  IMAD R5, R6, R15, RZ ;  /* 0x0000000f06057224 */ /* 0x020fe200078e02ff */
[----:B----4-:R-:W-:Y:S01]  /*2560*/  IADD3 R24, P1, R58, UR10, RZ ;  /* 0x0000000a3a187c10 */ /* 0x010fe2000ff3e0ff */
[----:B------:R-:W-:Y:S02]  /*2570*/  IMAD.MOV.U32 R72, RZ, RZ, R6 ;  /* 0x000000ffff487224 */ /* 0x000fe400078e0006 */
[----:B--2---:R-:W-:Y:S01]  /*2580*/  IMAD R21, R27, R14, R5 ;  /* 0x0000000e1b157224 */ /* 0x004fe200078e0205 */
[----:B------:R-:W-:-:S04]  /*2590*/  IADD3.X R25, R59, UR11, RZ, P1, !PT ;  /* 0x0000000b3b197c10 */ /* 0x000fc80008ffe4ff */
[----:B------:R2:W-:Y:S04]  /*25a0*/  @P0 STG.E desc[UR16][R62.64+0x20], R21 ;  /* 0x000020153e000986 */ /* 0x0005e8000c101910 */
[----:B------:R-:W4:Y:S01]  /*25b0*/  @P4 LDG.E.LTC128B R72, desc[UR16][R24.64] ;  /* 0x0000001018484981 */ /* 0x000f22000c1e1920 */
[C---:B------:R-:W-:Y:S01]  /*25c0*/  IMAD.SHL.U32 R22, R74.reuse, 0x20, RZ ;  /* 0x000000204a167824 */ /* 0x040fe200078e00ff */
[----:B------:R-:W-:Y:S01]  /*25d0*/  SHF.L.U64.HI R6, R74, 0x5, R75 ;  /* 0x000000054a067819 */ /* 0x000fe2000001024b */
[----:B------:R-:W-:Y:S01]  /*25e0*/  BSSY B1, `(.L_x_38) ;  /* 0x000000c000017945 */ /* 0x000fe20003800000 */
[----:B------:R-:W-:Y:S02]  /*25f0*/  ISETP.GT.AND P0, PT, R4, 0x9, PT ;  /* 0x000000090400780c */ /* 0x000fe40003f04270 */
[----:B------:R-:W-:-:S02]  /*2600*/  IADD3 R26, P5, R22, R60, RZ ;  /* 0x0000003c161a7210 */ /* 0x000fc40007fbe0ff */
[----:B------:R-:W-:-:S03]  /*2610*/  ISETP.GT.AND P1, PT, R70, RZ, P0 ;  /* 0x000000ff4600720c */ /* 0x000fc60000724270 */
[----:B------:R-:W-:Y:S01]  /*2620*/  IMAD.X R27, R6, 0x1, R61, P5 ;  /* 0x00000001061b7824 */ /* 0x000fe200028e063d */
[----:B------:R-:W-:-:S04]  /*2630*/  IADD3 R64, P5, R56, UR10, RZ ;  /* 0x0000000a38407c10 */ /* 0x000fc8000ffbe0ff */
[----:B------:R-:W-:Y:S01]  /*2640*/  IADD3.X R65, R57, UR11, RZ, P5, !PT ;  /* 0x0000000b39417c10 */ /* 0x000fe2000affe4ff */
[----:B----4-:R-:W-:-:S04]  /*2650*/  IMAD R5, R72, R15, RZ ;  /* 0x0000000f48057224 */ /* 0x010fc800078e02ff */
[----:B------:R-:W-:-:S05]  /*2660*/  IMAD R5, R28, R14, R5 ;  /* 0x0000000e1c057224 */ /* 0x000fca00078e0205 */
[----:B------:R2:W-:Y:S01]  /*2670*/  @P4 STG.E desc[UR16][R26.64], R5 ;  /* 0x000000051a004986 */ /* 0x0005e2000c101910 */
[----:B------:R-:W-:Y:S05]  /*2680*/  @!P1 BRA `(.L_x_39) ;  /* 0x0000000000049947 */ /* 0x000fea0003800000 */
[----:B------:R4:W5:Y:S02]  /*2690*/  LDG.E.LTC128B R72, desc[UR16][R64.64] ;  /* 0x0000001040487981 */ /* 0x000964000c1e1920 */
.L_x_39:
[----:B------:R-:W-:Y:S05]  /*26a0*/  BSYNC B1 ;  /* 0x0000000000017941 */ /* 0x000fea0003800000 */
.L_x_38:
[----:B------:R-:W-:Y:S01]  /*26b0*/  UIADD3 UR8, UP0, UR10, 0x20, URZ ;  /* 0x000000200a087890 */ /* 0x000fe2000ff1e03f */
[----:B------:R-:W-:Y:S01]  /*26c0*/  ISETP.GT.AND P2, PT, R70, 0x8, P2 ;  /* 0x000000084600780c */ /* 0x000fe20001744270 */
[----:B--2--5:R-:W-:Y:S01]  /*26d0*/  IMAD R5, R72, R15, RZ ;  /* 0x0000000f48057224 */ /* 0x024fe200078e02ff */
[----:B---3--:R-:W-:Y:S01]  /*26e0*/  IADD3 R66, P4, R22, R62, RZ ;  /* 0x0000003e16427210 */ /* 0x008fe20007f9e0ff */
[----:B------:R-:W-:Y:S02]  /*26f0*/  UIADD3.X UR9, URZ, UR11, URZ, UP0, !UPT ;  /* 0x0000000b3f097290 */ /* 0x000fe400087fe43f */
[----:B------:R-:W-:Y:S01]  /*2700*/  IADD3 R28, P5, R58, UR8, RZ ;  /* 0x000000083a1c7c10 */ /* 0x000fe2000ffbe0ff */
[----:B------:R-:W-:Y:S02]  /*2710*/  IMAD R71, R29, R14, R5 ;  /* 0x0000000e1d477224 */ /* 0x000fe400078e0205 */
[----:B------:R-:W-:Y:S01]  /*2720*/  IMAD.X R67, R6, 0x1, R63, P4 ;  /* 0x0000000106437824 */ /* 0x000fe200020e063f */
[----:B------:R-:W-:-:S04]  /*2730*/  IADD3.X R29, R59, UR9, RZ, P5, !PT ;  /* 0x000000093b1d7c10 */ /* 0x000fc8000affe4ff */
[----:B------:R2:W-:Y:S04]  /*2740*/  @P1 STG.E desc[UR16][R66.64], R71 ;  /* 0x0000004742001986 */ /* 0x0005e8000c101910 */
[----:B------:R-:W3:Y:S01]  /*2750*/  @P2 LDG.E.LTC128B R72, desc[UR16][R28.64] ;  /* 0x000000101c482981 */ /* 0x000ee2000c1e1920 */
[----:B------:R-:W-:Y:S01]  /*2760*/  IADD3 R21, P1, R22, 0x20, RZ ;  /* 0x0000002016157810 */ /* 0x000fe20007f3e0ff */
[----:B------:R-:W-:Y:S01]  /*2770*/  BSSY B1, `(.L_x_40) ;  /* 0x000000c000017945 */ /* 0x000fe20003800000 */
[----:B------:R-:W-:Y:S02]  /*2780*/  ISETP.GT.AND P4, PT, R70, 0x8, P0 ;  /* 0x000000084600780c */ /* 0x000fe40000784270 */
[----:B------:R-:W-:Y:S01]  /*2790*/  IADD3 R58, P5, R21, R60, RZ ;  /* 0x0000003c153a7210 */ /* 0x000fe20007fbe0ff */
[----:B------:R-:W-:Y:S01]  /*27a0*/  IMAD.X R5, RZ, RZ, R6, P1 ;  /* 0x000000ffff057224 */ /* 0x000fe200008e0606 */
[----:B-1----:R-:W-:-:S03]  /*27b0*/  IADD3 R56, P0, R56, UR8, RZ ;  /* 0x0000000838387c10 */ /* 0x002fc6000ff1e0ff */
[----:B------:R-:W-:Y:S01]  /*27c0*/  IMAD.X R59, R5, 0x1, R61, P5 ;  /* 0x00000001053b7824 */ /* 0x000fe200028e063d */
[----:B------:R-:W-:Y:S01]  /*27d0*/  IADD3.X R57, R57, UR9, RZ, P0, !PT ;  /* 0x0000000939397c10 */ /* 0x000fe200087fe4ff */
[----:B---3--:R-:W-:-:S04]  /*27e0*/  IMAD R23, R72, R15, RZ ;  /* 0x0000000f48177224 */ /* 0x008fc800078e02ff */
[----:B------:R-:W-:-:S05]  /*27f0*/  IMAD R23, R30, R14, R23 ;  /* 0x0000000e1e177224 */ /* 0x000fca00078e0217 */
[----:B------:R2:W-:Y:S01]  /*2800*/  @P2 STG.E desc[UR16][R58.64], R23 ;  /* 0x000000173a002986 */ /* 0x0005e2000c101910 */
[----:B------:R-:W-:Y:S05]  /*2810*/  @!P4 BRA `(.L_x_41) ;  /* 0x000000000004c947 */ /* 0x000fea0003800000 */
[----:B------:R1:W5:Y:S02]  /*2820*/  LDG.E.LTC128B R72, desc[UR16][R56.64] ;  /* 0x0000001038487981 */ /* 0x000364000c1e1920 */
.L_x_41:
[----:B------:R-:W-:Y:S05]  /*2830*/  BSYNC B1 ;  /* 0x0000000000017941 */ /* 0x000fea0003800000 */
.L_x_40:
[----:B------:R-:W-:Y:S01]  /*2840*/  IADD3 R28, P2, R21, R62, RZ ;  /* 0x0000003e151c7210 */ /* 0x000fe20007f5e0ff */
[----:B--2--5:R-:W-:Y:S01]  /*2850*/  IMAD R23, R72, R15, RZ ;  /* 0x0000000f48177224 */ /* 0x024fe200078e02ff */
[C---:B------:R-:W-:Y:S01]  /*2860*/  ISETP.GT.AND P1, PT, R4.reuse, 0x10, PT ;  /* 0x000000100400780c */ /* 0x040fe20003f24270 */
[----:B------:R-:W-:Y:S01]  /*2870*/  BSSY B1, `(.L_x_42) ;  /* 0x000000b000017945 */ /* 0x000fe20003800000 */
[----:B------:R-:W-:Y:S01]  /*2880*/  ISETP.GT.AND P0, PT, R4, 0x11, PT ;  /* 0x000000110400780c */ /* 0x000fe20003f04270 */
[----:B------:R-:W-:Y:S01]  /*2890*/  IMAD R23, R31, R14, R23 ;  /* 0x0000000e1f177224 */ /* 0x000fe200078e0217 */
[----:B------:R-:W-:Y:S01]  /*28a0*/  ISETP.GT.AND P5, PT, R70, RZ, P1 ;  /* 0x000000ff4600720c */ /* 0x000fe20000fa4270 */
[----:B------:R-:W-:Y:S01]  /*28b0*/  IMAD.X R29, R5, 0x1, R63, P2 ;  /* 0x00000001051d7824 */ /* 0x000fe200010e063f */
[----:B------:R-:W-:Y:S02]  /*28c0*/  IADD3 R30, P2, R24, UR10, RZ ;  /* 0x0000000a181e7c10 */ /* 0x000fe4000ff5e0ff */
[----:B-1----:R-:W-:-:S02]  /*28d0*/  IADD3 R56, P6, R26, R22, RZ ;  /* 0x000000161a387210 */ /* 0x002fc40007fde0ff */
[----:B------:R1:W-:Y:S01]  /*28e0*/  @P4 STG.E desc[UR16][R28.64], R23 ;  /* 0x000000171c004986 */ /* 0x0003e2000c101910 */
[----:B------:R-:W-:-:S06]  /*28f0*/  IADD3.X R31, R25, UR11, RZ, P2, !PT ;  /* 0x0000000b191f7c10 */ /* 0x000fcc00097fe4ff */
[----:B------:R-:W-:Y:S05]  /*2900*/  @!P5 BRA `(.L_x_43) ;  /* 0x000000000004d947 */ /* 0x000fea0003800000 */
[----:B------:R2:W5:Y:S02]  /*2910*/  LDG.E.LTC128B R72, desc[UR16][R30.64] ;  /* 0x000000101e487981 */ /* 0x000564000c1e1920 */
.L_x_43:
[----:B------:R-:W-:Y:S05]  /*2920*/  BSYNC B1 ;  /* 0x0000000000017941 */ /* 0x000fea0003800000 */
.L_x_42:
[----:B-1---5:R-:W-:Y:S01]  /*2930*/  IMAD R23, R72, R15, RZ ;  /* 0x0000000f48177224 */ /* 0x022fe200078e02ff */
[----:B------:R-:W-:Y:S01]  /*2940*/  ISETP.GT.AND P2, PT, R70, RZ, P0 ;  /* 0x000000ff4600720c */ /* 0x000fe20000744270 */
[----:B------:R-:W-:Y:S01]  /*2950*/  IMAD.X R57, R27, 0x1, R6, P6 ;  /* 0x000000011b397824 */ /* 0x000fe200030e0606 */
[----:B------:R-:W-:Y:S01]  /*2960*/  IADD3 R28, P6, R64, UR10, RZ ;  /* 0x0000000a401c7c10 */ /* 0x000fe2000ffde0ff */
[----:B------:R-:W-:Y:S01]  /*2970*/  IMAD R23, R32, R14, R23 ;  /* 0x0000000e20177224 */ /* 0x000fe200078e0217 */
[----:B------:R-:W-:Y:S01]  /*2980*/  BSSY B1, `(.L_x_44) ;  /* 0x0000006000017945 */ /* 0x000fe20003800000 */
[----:B------:R-:W-:Y:S02]  /*2990*/  IADD3 R58, P4, R66, R22, RZ ;  /* 0x00000016423a7210 */ /* 0x000fe40007f9e0ff */
[----:B------:R-:W-:Y:S01]  /*29a0*/  IADD3.X R29, R65, UR11, RZ, P6, !PT ;  /* 0x0000000b411d7c10 */ /* 0x000fe2000b7fe4ff */
[----:B------:R1:W-:Y:S05]  /*29b0*/  @P5 STG.E desc[UR16][R56.64], R23 ;  /* 0x0000001738005986 */ /* 0x0003ea000c101910 */
[----:B------:R-:W-:Y:S05]  /*29c0*/  @!P2 BRA `(.L_x_45) ;  /* 0x000000000004a947 */ /* 0x000fea0003800000 */
[----:B------:R3:W5:Y:S02]  /*29d0*/  LDG.E.LTC128B R72, desc[UR16][R28.64] ;  /* 0x000000101c487981 */ /* 0x000764000c1e1920 */
.L_x_45:
[----:B------:R-:W-:Y:S05]  /*29e0*/  BSYNC B1 ;  /* 0x0000000000017941 */ /* 0x000fea0003800000 */
.L_x_44:
[----:B-1---5:R-:W-:Y:S01]  /*29f0*/  IMAD R23, R72, R15, RZ ;  /* 0x0000000f48177224 */ /* 0x022fe200078e02ff */
[----:B------:R-:W-:Y:S01]  /*2a00*/  ISETP.GT.AND P1, PT, R70, 0x8, P1 ;  /* 0x000000084600780c */ /* 0x000fe20000f24270 */
        /* <DEDUP_REMOVED lines=9> */
.L_x_47:
[----:B------:R-:W-:Y:S05]  /*2aa0*/  BSYNC B1 ;  /* 0x0000000000017941 */ /* 0x000fea0003800000 */
.L_x_46:
[----:B-1---5:R-:W-:Y:S01]  /*2ab0*/  IMAD R23, R72, R15, RZ ;  /* 0x0000000f48177224 */ /* 0x022fe200078e02ff */
[----:B------:R-:W-:Y:S01]  /*2ac0*/  ISETP.GT.AND P2, PT, R70, 0x8, P0 ;  /* 0x000000084600780c */ /* 0x000fe20000744270 */
[----:B------:R-:W-:Y:S01]  /*2ad0*/  IMAD.X R33, R5, 0x1, R27, P5 ;  /* 0x0000000105217824 */ /* 0x000fe200028e061b */
[----:B0-----:R-:W-:Y:S01]  /*2ae0*/  IADD3 R24, P0, R64, UR8, RZ ;  /* 0x0000000840187c10 */ /* 0x001fe2000ff1e0ff */
[----:B------:R-:W-:Y:S01]  /*2af0*/  IMAD R23, R34, R14, R23 ;  /* 0x0000000e22177224 */ /* 0x000fe200078e0217 */
[----:B------:R-:W-:Y:S02]  /*2b00*/  BSSY B1, `(.L_x_48) ;  /* 0x0000005000017945 */ /* 0x000fe40003800000 */
[----:B------:R-:W-:Y:S02]  /*2b10*/  IADD3.X R25, R65, UR9, RZ, P0, !PT ;  /* 0x0000000941197c10 */ /* 0x000fe400087fe4ff */
[----:B------:R0:W-:Y:S05]  /*2b20*/  @P1 STG.E desc[UR16][R32.64], R23 ;  /* 0x0000001720001986 */ /* 0x0001ea000c101910 */
[----:B------:R-:W-:Y:S05]  /*2b30*/  @!P2 BRA `(.L_x_49) ;  /* 0x000000000004a947 */ /* 0x000fea0003800000 */
[----:B------:R1:W5:Y:S02]  /*2b40*/  LDG.E.LTC128B R72, desc[UR16][R24.64] ;  /* 0x0000001018487981 */ /* 0x000364000c1e1920 */
.L_x_49:
[----:B------:R-:W-:Y:S05]  /*2b50*/  BSYNC B1 ;  /* 0x0000000000017941 */ /* 0x000fea0003800000 */
.L_x_48:
[----:B-1----:R-:W-:Y:S01]  /*2b60*/  IADD3 R24, P5, R21, R66, RZ ;  /* 0x0000004215187210 */ /* 0x002fe20007fbe0ff */
[----:B0----5:R-:W-:Y:S01]  /*2b70*/  IMAD R23, R72, R15, RZ ;  /* 0x0000000f48177224 */ /* 0x021fe200078e02ff */
[----:B------:R-:W-:Y:S01]  /*2b80*/  ISETP.GT.AND P1, PT, R4, 0x18, PT ;  /* 0x000000180400780c */ /* 0x000fe20003f24270 */
[----:B------:R-:W-:Y:S01]  /*2b90*/  BSSY B1, `(.L_x_50) ;  /* 0x000000b000017945 */ /* 0x000fe20003800000 */
[----:B------:R-:W-:Y:S01]  /*2ba0*/  IADD3 R26, P6, R30, UR10, RZ ;  /* 0x0000000a1e1a7c10 */ /* 0x000fe2000ffde0ff */
[----:B------:R-:W-:Y:S01]  /*2bb0*/  IMAD R23, R35, R14, R23 ;  /* 0x0000000e23177224 */ /* 0x000fe200078e0217 */
[----:B------:R-:W-:Y:S01]  /*2bc0*/  ISETP.GT.AND P4, PT, R70, RZ, P1 ;  /* 0x000000ff4600720c */ /* 0x000fe20000f84270 */
[----:B------:R-:W-:Y:S01]  /*2bd0*/  IMAD.X R25, R5, 0x1, R67, P5 ;  /* 0x0000000105197824 */ /* 0x000fe200028e0643 */
[----:B------:R-:W-:Y:S02]  /*2be0*/  ISETP.GT.AND P0, PT, R4, 0x19, PT ;  /* 0x000000190400780c */ /* 0x000fe40003f04270 */
[----:B------:R-:W-:-:S02]  /*2bf0*/  IADD3 R32, P5, R56, R22, RZ ;  /* 0x0000001638207210 */ /* 0x000fc40007fbe0ff */
[----:B------:R0:W-:Y:S01]  /*2c00*/  @P2 STG.E desc[UR16][R24.64], R23 ;  /* 0x0000001718002986 */ /* 0x0001e2000c101910 */
[----:B------:R-:W-:-:S06]  /*2c10*/  IADD3.X R27, R31, UR11, RZ, P6, !PT ;  /* 0x0000000b1f1b7c10 */ /* 0x000fcc000b7fe4ff */
[----:B------:R-:W-:Y:S05]  /*2c20*/  @!P4 BRA `(.L_x_51) ;  /* 0x000000000004c947 */ /* 0x000fea0003800000 */
[----:B------:R1:W5:Y:S02]  /*2c30*/  LDG.E.LTC128B R72, desc[UR16][R26.64] ;  /* 0x000000101a487981 */ /* 0x000364000c1e1920 */
.L_x_51:
[----:B------:R-:W-:Y:S05]  /*2c40*/  BSYNC B1 ;  /* 0x0000000000017941 */ /* 0x000fea0003800000 */
.L_x_50:
[----:B0----5:R-:W-:Y:S01]  /*2c50*/  IMAD R23, R72, R15, RZ ;  /* 0x0000000f48177224 */ /* 0x021fe200078e02ff */
        /* <DEDUP_REMOVED lines=10> */
.L_x_53:
[----:B------:R-:W-:Y:S05]  /*2d00*/  BSYNC B1 ;  /* 0x0000000000017941 */ /* 0x000fea0003800000 */
.L_x_52:
[----:B0----5:R-:W-:Y:S01]  /*2d10*/  IMAD R23, R72, R15, RZ ;  /* 0x0000000f48177224 */ /* 0x021fe200078e02ff */
[----:B------:R-:W-:Y:S01]  /*2d20*/  ISETP.GT.AND P1, PT, R70, 0x8, P1 ;  /* 0x000000084600780c */ /* 0x000fe20000f24270 */
[----:B------:R-:W-:Y:S01]  /*2d30*/  IMAD.X R35, R59, 0x1, R6, P5 ;  /* 0x000000013b237824 */ /* 0x000fe200028e0606 */
[----:B--2---:R-:W-:Y:S01]  /*2d40*/  IADD3 R30, P4, R30, UR8, RZ ;  /* 0x000000081e1e7c10 */ /* 0x004fe2000ff9e0ff */
[----:B------:R-:W-:Y:S01]  /*2d50*/  IMAD R23, R37, R14, R23 ;  /* 0x0000000e25177224 */ /* 0x000fe200078e0217 */
[----:B------:R-:W-:Y:S01]  /*2d60*/  BSSY B1, `(.L_x_54) ;  /* 0x0000006000017945 */ /* 0x000fe20003800000 */
[----:B------:R-:W-:Y:S02]  /*2d70*/  IADD3 R36, P5, R56, R21, RZ ;  /* 0x0000001538247210 */ /* 0x000fe40007fbe0ff */
[----:B------:R-:W-:Y:S01]  /*2d80*/  IADD3.X R31, R31, UR9, RZ, P4, !PT ;  /* 0x000000091f1f7c10 */ /* 0x000fe2000a7fe4ff */
[----:B------:R0:W-:Y:S05]  /*2d90*/  @P2 STG.E desc[UR16][R34.64], R23 ;  /* 0x0000001722002986 */ /* 0x0001ea000c101910 */
[----:B------:R-:W-:Y:S05]  /*2da0*/  @!P1 BRA `(.L_x_55) ;  /* 0x0000000000049947 */ /* 0x000fea0003800000 */
[----:B------:R2:W5:Y:S02]  /*2db0*/  LDG.E.LTC128B R72, desc[UR16][R30.64] ;  /* 0x000000101e487981 */ /* 0x000564000c1e1920 */
.L_x_55:
[----:B------:R-:W-:Y:S05]  /*2dc0*/  BSYNC B1 ;  /* 0x0000000000017941 */ /* 0x000fea0003800000 */
.L_x_54:
[----:B0----5:R-:W-:Y:S01]  /*2dd0*/  IMAD R23, R72, R15, RZ ;  /* 0x0000000f48177224 */ /* 0x021fe200078e02ff */
[----:B------:R-:W-:Y:S01]  /*2de0*/  ISETP.GT.AND P2, PT, R70, 0x8, P0 ;  /* 0x000000084600780c */ /* 0x000fe20000744270 */
[----:B------:R-:W-:Y:S01]  /*2df0*/  IMAD.X R37, R57, 0x1, R5, P5 ;  /* 0x0000000139257824 */ /* 0x000fe200028e0605 */
[----:B---3--:R-:W-:Y:S01]  /*2e00*/  IADD3 R28, P0, R28, UR8, RZ ;  /* 0x000000081c1c7c10 */ /* 0x008fe2000ff1e0ff */
[----:B------:R-:W-:Y:S01]  /*2e10*/  IMAD R23, R38, R14, R23 ;  /* 0x0000000e26177224 */ /* 0x000fe200078e0217 */
[----:B------:R-:W-:Y:S02]  /*2e20*/  BSSY B1, `(.L_x_56) ;  /* 0x0000005000017945 */ /* 0x000fe40003800000 */
[----:B------:R-:W-:Y:S02]  /*2e30*/  IADD3.X R29, R29, UR9, RZ, P0, !PT ;  /* 0x000000091d1d7c10 */ /* 0x000fe400087fe4ff */
[----:B------:R0:W-:Y:S05]  /*2e40*/  @P1 STG.E desc[UR16][R36.64], R23 ;  /* 0x0000001724001986 */ /* 0x0001ea000c101910 */
[----:B------:R-:W-:Y:S05]  /*2e50*/  @!P2 BRA `(.L_x_57) ;  /* 0x000000000004a947 */ /* 0x000fea0003800000 */
[----:B------:R3:W5:Y:S02]  /*2e60*/  LDG.E.LTC128B R72, desc[UR16][R28.64] ;  /* 0x000000101c487981 */ /* 0x000764000c1e1920 */
.L_x_57:
[----:B------:R-:W-:Y:S05]  /*2e70*/  BSYNC B1 ;  /* 0x0000000000017941 */ /* 0x000fea0003800000 */
.L_x_56:
[----:B---3--:R-:W-:Y:S01]  /*2e80*/  IADD3 R28, P5, R58, R21, RZ ;  /* 0x000000153a1c7210 */ /* 0x008fe20007fbe0ff */
[----:B0----5:R-:W-:Y:S01]  /*2e90*/  IMAD R23, R72, R15, RZ ;  /* 0x0000000f48177224 */ /* 0x021fe200078e02ff */
[----:B------:R-:W-:Y:S01]  /*2ea0*/  ISETP.GT.AND P1, PT, R4, 0x20, PT ;  /* 0x000000200400780c */ /* 0x000fe20003f24270 */
[----:B------:R-:W-:Y:S01]  /*2eb0*/  BSSY B1, `(.L_x_58) ;  /* 0x000000b000017945 */ /* 0x000fe20003800000 */
[----:B--2---:R-:W-:Y:S01]  /*2ec0*/  IADD3 R30, P6, R26, UR10, RZ ;  /* 0x0000000a1a1e7c10 */ /* 0x004fe2000ffde0ff */
        /* <DEDUP_REMOVED lines=9> */
.L_x_59:
[----:B------:R-:W-:Y:S05]  /*2f60*/  BSYNC B1 ;  /* 0x0000000000017941 */ /* 0x000fea0003800000 */
.L_x_58:
        /* <DEDUP_REMOVED lines=11> */
.L_x_61:
[----:B------:R-:W-:Y:S05]  /*3020*/  BSYNC B1 ;  /* 0x0000000000017941 */ /* 0x000fea0003800000 */
.L_x_60:
[----:B0----5:R-:W-:Y:S01]  /*3030*/  IMAD R23, R72, R15, RZ ;  /* 0x0000000f48177224 */ /* 0x021fe200078e02ff */
[----:B------:R-:W-:Y:S01]  /*3040*/  ISETP.GT.AND P1, PT, R70, 0x8, P1 ;  /* 0x000000084600780c */ /* 0x000fe20000f24270 */
[----:B------:R-:W-:Y:S01]  /*3050*/  IMAD.X R39, R35, 0x1, R6, P5 ;  /* 0x0000000123277824 */ /* 0x000fe200028e0606 */
[----:B-1----:R-:W-:Y:S01]  /*3060*/  IADD3 R26, P4, R26, UR8, RZ ;  /* 0x000000081a1a7c10 */ /* 0x002fe2000ff9e0ff */
[----:B------:R-:W-:Y:S01]  /*3070*/  IMAD R23, R41, R14, R23 ;  /* 0x0000000e29177224 */ /* 0x000fe200078e0217 */
[----:B------:R-:W-:Y:S01]  /*3080*/  BSSY B1, `(.L_x_62) ;  /* 0x0000006000017945 */ /* 0x000fe20003800000 */
[----:B------:R-:W-:Y:S02]  /*3090*/  IADD3 R40, P5, R32, R21, RZ ;  /* 0x0000001520287210 */ /* 0x000fe40007fbe0ff */
[----:B------:R-:W-:Y:S01]  /*30a0*/  IADD3.X R27, R27, UR9, RZ, P4, !PT ;  /* 0x000000091b1b7c10 */ /* 0x000fe2000a7fe4ff */
[----:B------:R0:W-:Y:S05]  /*30b0*/  @P2 STG.E desc[UR16][R38.64], R23 ;  /* 0x0000001726002986 */ /* 0x0001ea000c101910 */
[----:B------:R-:W-:Y:S05]  /*30c0*/  @!P1 BRA `(.L_x_63) ;  /* 0x0000000000049947 */ /* 0x000fea0003800000 */
[----:B------:R1:W5:Y:S02]  /*30d0*/  LDG.E.LTC128B R72, desc[UR16][R26.64] ;  /* 0x000000101a487981 */ /* 0x000364000c1e1920 */
.L_x_63:
[----:B------:R-:W-:Y:S05]  /*30e0*/  BSYNC B1 ;  /* 0x0000000000017941 */ /* 0x000fea0003800000 */
.L_x_62:
[----:B0----5:R-:W-:Y:S01]  /*30f0*/  IMAD R23, R72, R15, RZ ;  /* 0x0000000f48177224 */ /* 0x021fe200078e02ff */
[----:B------:R-:W-:Y:S01]  /*3100*/  ISETP.GT.AND P2, PT, R70, 0x8, P0 ;  /* 0x000000084600780c */ /* 0x000fe20000744270 */
[----:B------:R-:W-:Y:S01]  /*3110*/  IMAD.X R41, R33, 0x1, R5, P5 ;  /* 0x0000000121297824 */ /* 0x000fe200028e0605 */
[----:B------:R-:W-:Y:S01]  /*3120*/  IADD3 R24, P0, R24, UR8, RZ ;  /* 0x0000000818187c10 */ /* 0x000fe2000ff1e0ff */
[----:B------:R-:W-:Y:S01]  /*3130*/  IMAD R23, R42, R14, R23 ;  /* 0x0000000e2a177224 */ /* 0x000fe200078e0217 */
[----:B------:R-:W-:Y:S02]  /*3140*/  BSSY B1, `(.L_x_64) ;  /* 0x0000005000017945 */ /* 0x000fe40003800000 */
[----:B------:R-:W-:Y:S02]  /*3150*/  IADD3.X R25, R25, UR9, RZ, P0, !PT ;  /* 0x0000000919197c10 */ /* 0x000fe400087fe4ff */
[----:B------:R0:W-:Y:S05]  /*3160*/  @P1 STG.E desc[UR16][R40.64], R23 ;  /* 0x0000001728001986 */ /* 0x0001ea000c101910 */
[----:B------:R-:W-:Y:S05]  /*3170*/  @!P2 BRA `(.L_x_65) ;  /* 0x000000000004a947 */ /* 0x000fea0003800000 */
[----:B------:R0:W5:Y:S02]  /*3180*/  LDG.E.LTC128B R72, desc[UR16][R24.64] ;  /* 0x0000001018487981 */ /* 0x000164000c1e1920 */
.L_x_65:
[----:B------:R-:W-:Y:S05]  /*3190*/  BSYNC B1 ;  /* 0x0000000000017941 */ /* 0x000fea0003800000 */
.L_x_64:
[----:B0-----:R-:W-:Y:S01]  /*31a0*/  IADD3 R24, P5, R34, R21, RZ ;  /* 0x0000001522187210 */ /* 0x001fe20007fbe0ff */
[----:B-----5:R-:W-:Y:S01]  /*31b0*/  IMAD R23, R72, R15, RZ ;  /* 0x0000000f48177224 */ /* 0x020fe200078e02ff */
[----:B------:R-:W-:Y:S01]  /*31c0*/  ISETP.GT.AND P1, PT, R4, 0x28, PT ;  /* 0x000000280400780c */ /* 0x000fe20003f24270 */
[----:B------:R-:W-:Y:S01]  /*31d0*/  BSSY B1, `(.L_x_66) ;  /* 0x000000b000017945 */ /* 0x000fe20003800000 */
[----:B-1----:R-:W-:Y:S01]  /*31e0*/  IADD3 R26, P6, R30, UR10, RZ ;  /* 0x0000000a1e1a7c10 */ /* 0x002fe2000ffde0ff */
        /* <DEDUP_REMOVED lines=9> */
.L_x_67:
[----:B------:R-:W-:Y:S05]  /*3280*/  BSYNC B1 ;  /* 0x0000000000017941 */ /* 0x000fea0003800000 */
.L_x_66:
        /* <DEDUP_REMOVED lines=11> */
.L_x_69:
[----:B------:R-:W-:Y:S05]  /*3340*/  BSYNC B1 ;  /* 0x0000000000017941 */ /* 0x000fea0003800000 */
.L_x_68:
        /* <DEDUP_REMOVED lines=11> */
.L_x_71:
[----:B------:R-:W-:Y:S05]  /*3400*/  BSYNC B1 ;  /* 0x0000000000017941 */ /* 0x000fea0003800000 */
.L_x_70:
        /* <DEDUP_REMOVED lines=10> */
.L_x_73:
[----:B------:R-:W-:Y:S05]  /*34b0*/  BSYNC B1 ;  /* 0x0000000000017941 */ /* 0x000fea0003800000 */
.L_x_72:
[----:B---3--:R-:W-:Y:S01]  /*34c0*/  IADD3 R28, P2, R38, R21, RZ ;  /* 0x00000015261c7210 */ /* 0x008fe20007f5e0ff */
[----:B0----5:R-:W-:Y:S01]  /*34d0*/  IMAD R23, R72, R15, RZ ;  /* 0x0000000f48177224 */ /* 0x021fe200078e02ff */
[C---:B------:R-:W-:Y:S01]  /*34e0*/  ISETP.GT.AND P4, PT, R4.reuse, 0x30, PT ;  /* 0x000000300400780c */ /* 0x040fe20003f84270 */
[----:B------:R-:W-:Y:S01]  /*34f0*/  BSSY B1, `(.L_x_74) ;  /* 0x000000b000017945 */ /* 0x000fe20003800000 */
[----:B------:R-:W-:Y:S01]  /*3500*/  ISETP.GT.AND P1, PT, R4, 0x31, PT ;  /* 0x000000310400780c */ /* 0x000fe20003f24270 */
[----:B------:R-:W-:Y:S01]  /*3510*/  IMAD R23, R47, R14, R23 ;  /* 0x0000000e2f177224 */ /* 0x000fe200078e0217 */
[----:B------:R-:W-:Y:S01]  /*3520*/  ISETP.GT.AND P5, PT, R70, RZ, P4 ;  /* 0x000000ff4600720c */ /* 0x000fe200027a4270 */
[----:B------:R-:W-:Y:S01]  /*3530*/  IMAD.X R29, R39, 0x1, R5, P2 ;  /* 0x00000001271d7824 */ /* 0x000fe200010e0605 */
[----:B--2---:R-:W-:Y:S02]  /*3540*/  IADD3 R30, P2, R26, UR10, RZ ;  /* 0x0000000a1a1e7c10 */ /* 0x004fe4000ff5e0ff */
[----:B------:R-:W-:-:S02]  /*3550*/  IADD3 R36, P6, R32, R22, RZ ;  /* 0x0000001620247210 */ /* 0x000fc40007fde0ff */
[----:B------:R0:W-:Y:S01]  /*3560*/  @P0 STG.E desc[UR16][R28.64], R23 ;  /* 0x000000171c000986 */ /* 0x0001e2000c101910 */
[----:B------:R-:W-:-:S06]  /*3570*/  IADD3.X R31, R27, UR11, RZ, P2, !PT ;  /* 0x0000000b1b1f7c10 */ /* 0x000fcc00097fe4ff */
[----:B------:R-:W-:Y:S05]  /*3580*/  @!P5 BRA `(.L_x_75) ;  /* 0x000000000004d947 */ /* 0x000fea0003800000 */
[----:B------:R2:W5:Y:S02]  /*3590*/  LDG.E.LTC128B R72, desc[UR16][R30.64] ;  /* 0x000000101e487981 */ /* 0x000564000c1e1920 */
.L_x_75:
[----:B------:R-:W-:Y:S05]  /*35a0*/  BSYNC B1 ;  /* 0x0000000000017941 */ /* 0x000fea0003800000 */
.L_x_74:
[----:B0----5:R-:W-:Y:S01]  /*35b0*/  IMAD R23, R72, R15, RZ ;  /* 0x0000000f48177224 */ /* 0x021fe200078e02ff */
[----:B------:R-:W-:Y:S01]  /*35c0*/  ISETP.GT.AND P2, PT, R70, RZ, P1 ;  /* 0x000000ff4600720c */ /* 0x000fe20000f44270 */
        /* <DEDUP_REMOVED lines=8> */
.L_x_77:
[----:B------:R-:W-:Y:S05]  /*3650*/  BSYNC B1 ;  /* 0x0000000000017941 */ /* 0x000fea0003800000 */
.L_x_76:
[----:B------:R-:W-:Y:S01]  /*3660*/  IADD3 R28, P5, R34, R22, RZ ;  /* 0x00000016221c7210 */ /* 0x000fe20007fbe0ff */
[----:B0----5:R-:W-:Y:S01]  /*3670*/  IMAD R23, R72, R15, RZ ;  /* 0x0000000f48177224 */ /* 0x021fe200078e02ff */
[----:B------:R-:W-:Y:S01]  /*3680*/  ISETP.GT.AND P4, PT, R70, 0x8, P4 ;  /* 0x000000084600780c */ /* 0x000fe20002784270 */
[----:B------:R-:W-:Y:S01]  /*3690*/  BSSY B1, `(.L_x_78) ;  /* 0x000000a000017945 */ /* 0x000fe20003800000 */
[----:B-1----:R-:W-:Y:S01]  /*36a0*/  IADD3 R26, P6, R26, UR8, RZ ;  /* 0x000000081a1a7c10 */ /* 0x002fe2000ffde0ff */
[----:B------:R-:W-:Y:S01]  /*36b0*/  IMAD R23, R49, R14, R23 ;  /* 0x0000000e31177224 */ /* 0x000fe200078e0217 */
[----:B------:R-:W-:Y:S01]  /*36c0*/  ISETP.GT.AND P0, PT, R4, 0x38, PT ;  /* 0x000000380400780c */ /* 0x000fe20003f04270 */
[----:B------:R-:W-:Y:S01]  /*36d0*/  IMAD.X R29, R35, 0x1, R6, P5 ;  /* 0x00000001231d7824 */ /* 0x000fe200028e0606 */
[----:B------:R-:W-:Y:S02]  /*36e0*/  IADD3 R38, P5, R32, R21, RZ ;  /* 0x0000001520267210 */ /* 0x000fe40007fbe0ff */
[----:B------:R-:W-:-:S02]  /*36f0*/  IADD3.X R27, R27, UR9, RZ, P6, !PT ;  /* 0x000000091b1b7c10 */ /* 0x000fc4000b7fe4ff */
[----:B------:R0:W-:Y:S03]  /*3700*/  @P2 STG.E desc[UR16][R28.64], R23 ;  /* 0x000000171c002986 */ /* 0x0001e6000c101910 */
[----:B------:R-:W-:Y:S06]  /*3710*/  @!P4 BRA `(.L_x_79) ;  /* 0x000000000004c947 */ /* 0x000fec0003800000 */
[----:B------:R1:W5:Y:S02]  /*3720*/  LDG.E.LTC128B R72, desc[UR16][R26.64] ;  /* 0x000000101a487981 */ /* 0x000364000c1e1920 */
.L_x_79:
[----:B------:R-:W-:Y:S05]  /*3730*/  BSYNC B1 ;  /* 0x0000000000017941 */ /* 0x000fea0003800000 */
.L_x_78:
[----:B0----5:R-:W-:Y:S01]  /*3740*/  IMAD R23, R72, R15, RZ ;  /* 0x0000000f48177224 */ /* 0x021fe200078e02ff */
[----:B------:R-:W-:Y:S01]  /*3750*/  ISETP.GT.AND P1, PT, R70, 0x8, P1 ;  /* 0x000000084600780c */ /* 0x000fe20000f24270 */
[----:B------:R-:W-:Y:S01]  /*3760*/  IMAD.X R39, R33, 0x1, R5, P5 ;  /* 0x0000000121277824 */ /* 0x000fe200028e0605 */
[----:B------:R-:W-:Y:S01]  /*3770*/  IADD3 R24, P5, R24, UR8, RZ ;  /* 0x0000000818187c10 */ /* 0x000fe2000ffbe0ff */
[----:B------:R-:W-:Y:S01]  /*3780*/  IMAD R23, R50, R14, R23 ;  /* 0x0000000e32177224 */ /* 0x000fe200078e0217 */
[----:B------:R-:W-:Y:S01]  /*3790*/  BSSY B1, `(.L_x_80) ;  /* 0x0000006000017945 */ /* 0x000fe20003800000 */
[----:B------:R-:W-:Y:S02]  /*37a0*/  ISETP.GT.AND P2, PT, R4, 0x39, PT ;  /* 0x000000390400780c */ /* 0x000fe40003f44270 */
[----:B------:R-:W-:Y:S01]  /*37b0*/  IADD3.X R25, R25, UR9, RZ, P5, !PT ;  /* 0x0000000919197c10 */ /* 0x000fe2000affe4ff */
[----:B------:R0:W-:Y:S05]  /*37c0*/  @P4 STG.E desc[UR16][R38.64], R23 ;  /* 0x0000001726004986 */ /* 0x0001ea000c101910 */
[----:B------:R-:W-:Y:S05]  /*37d0*/  @!P1 BRA `(.L_x_81) ;  /* 0x0000000000049947 */ /* 0x000fea0003800000 */
[----:B------:R0:W5:Y:S02]  /*37e0*/  LDG.E.LTC128B R72, desc[UR16][R24.64] ;  /* 0x0000001018487981 */ /* 0x000164000c1e1920 */
.L_x_81:
[----:B------:R-:W-:Y:S05]  /*37f0*/  BSYNC B1 ;  /* 0x0000000000017941 */ /* 0x000fea0003800000 */
.L_x_80:
[----:B0-----:R-:W-:Y:S01]  /*3800*/  IADD3 R24, P6, R34, R21, RZ ;  /* 0x0000001522187210 */ /* 0x001fe20007fde0ff */
[----:B-----5:R-:W-:Y:S01]  /*3810*/  IMAD R4, R72, R15, RZ ;  /* 0x0000000f48047224 */ /* 0x020fe200078e02ff */
[----:B------:R-:W-:Y:S01]  /*3820*/  ISETP.GT.AND P4, PT, R70, RZ, P0 ;  /* 0x000000ff4600720c */ /* 0x000fe20000784270 */
[----:B------:R-:W-:Y:S01]  /*3830*/  BSSY B1, `(.L_x_82) ;  /* 0x0000009000017945 */ /* 0x000fe20003800000 */
[----:B-1----:R-:W-:Y:S01]  /*3840*/  IADD3 R26, P5, R36, R22, RZ ;  /* 0x00000016241a7210 */ /* 0x002fe20007fbe0ff */
[----:B------:R-:W-:Y:S02]  /*3850*/  IMAD.X R25, R35, 0x1, R5, P6 ;  /* 0x0000000123197824 */ /* 0x000fe400030e0605 */
[----:B------:R-:W-:-:S05]  /*3860*/  IMAD R51, R51, R14, R4 ;  /* 0x0000000e33337224 */ /* 0x000fca00078e0204 */
[----:B------:R0:W-:Y:S03]  /*3870*/  @P1 STG.E desc[UR16][R24.64], R51 ;  /* 0x0000003318001986 */ /* 0x0001e6000c101910 */
[----:B------:R-:W-:Y:S05]  /*3880*/  @!P4 BRA `(.L_x_83) ;  /* 0x00000000000cc947 */ /* 0x000fea0003800000 */
[----:B0-----:R-:W-:-:S04]  /*3890*/  IADD3 R24, P1, R30, UR10, RZ ;  /* 0x0000000a1e187c10 */ /* 0x001fc8000ff3e0ff */
[----:B------:R-:W-:-:S05]  /*38a0*/  IADD3.X R25, R31, UR11, RZ, P1, !PT ;  /* 0x0000000b1f197c10 */ /* 0x000fca0008ffe4ff */
[----:B------:R1:W5:Y:S04]  /*38b0*/  LDG.E.LTC128B R72, desc[UR16][R24.64] ;  /* 0x0000001018487981 */ /* 0x000368000c1e1920 */
.L_x_83:
[----:B------:R-:W-:Y:S05]  /*38c0*/  BSYNC B1 ;  /* 0x0000000000017941 */ /* 0x000fea0003800000 */
.L_x_82:
[----:B-----5:R-:W-:Y:S01]  /*38d0*/  IMAD R23, R72, R15, RZ ;  /* 0x0000000f48177224 */ /* 0x020fe200078e02ff */
[----:B------:R-:W-:Y:S01]  /*38e0*/  ISETP.GT.AND P1, PT, R70, RZ, P2 ;  /* 0x000000ff4600720c */ /* 0x000fe20001724270 */
[----:B------:R-:W-:Y:S01]  /*38f0*/  IMAD.X R27, R37, 0x1, R6, P5 ;  /* 0x00000001251b7824 */ /* 0x000fe200028e0606 */
[----:B01----:R-:W-:Y:S01]  /*3900*/  IADD3 R24, P5, R28, R22, RZ ;  /* 0x000000161c187210 */ /* 0x003fe20007fbe0ff */
[----:B------:R-:W-:Y:S01]  /*3910*/  IMAD R25, R52, R14, R23 ;  /* 0x0000000e34197224 */ /* 0x000fe200078e0217 */
[----:B------:R-:W-:Y:S01]  /*3920*/  IADD3 R22, P6, R40, UR10, RZ ;  /* 0x0000000a28167c10 */ /* 0x000fe2000ffde0ff */
[----:B------:R-:W-:Y:S03]  /*3930*/  BSSY B1, `(.L_x_84) ;  /* 0x0000005000017945 */ /* 0x000fe60003800000 */
[----:B------:R0:W-:Y:S01]  /*3940*/  @P4 STG.E desc[UR16][R26.64], R25 ;  /* 0x000000191a004986 */ /* 0x0001e2000c101910 */
[----:B------:R-:W-:-:S04]  /*3950*/  IADD3.X R23, R41, UR11, RZ, P6, !PT ;  /* 0x0000000b29177c10 */ /* 0x000fc8000b7fe4ff */
[----:B------:R-:W-:Y:S05]  /*3960*/  @!P1 BRA `(.L_x_85) ;  /* 0x0000000000049947 */ /* 0x000fea0003800000 */
[----:B------:R1:W5:Y:S02]  /*3970*/  LDG.E.LTC128B R72, desc[UR16][R22.64] ;  /* 0x0000001016487981 */ /* 0x000364000c1e1920 */
.L_x_85:
[----:B------:R-:W-:Y:S05]  /*3980*/  BSYNC B1 ;  /* 0x0000000000017941 */ /* 0x000fea0003800000 */
.L_x_84:
[----:B-----5:R-:W-:Y:S01]  /*3990*/  IMAD R4, R72, R15, RZ ;  /* 0x0000000f48047224 */ /* 0x020fe200078e02ff */
[----:B------:R-:W-:Y:S01]  /*39a0*/  ISETP.GT.AND P0, PT, R70, 0x8, P0 ;  /* 0x000000084600780c */ /* 0x000fe20000704270 */
[----:B0-----:R-:W-:Y:S01]  /*39b0*/  IMAD.X R25, R29, 0x1, R6, P5 ;  /* 0x000000011d197824 */ /* 0x001fe200028e0606 */
        /* <DEDUP_REMOVED lines=8> */
.L_x_87:
[----:B------:R-:W-:Y:S05]  /*3a40*/  BSYNC B1 ;  /* 0x0000000000017941 */ /* 0x000fea0003800000 */
.L_x_86:
[----:B------:R-:W-:Y:S01]  /*3a50*/  ISETP.GT.AND P2, PT, R70, 0x8, P2 ;  /* 0x000000084600780c */ /* 0x000fe20001744270 */
[----:B-1---5:R-:W-:Y:S01]  /*3a60*/  IMAD R23, R72, R15, RZ ;  /* 0x0000000f48177224 */ /* 0x022fe200078e02ff */
[----:B------:R-:W-:Y:S01]  /*3a70*/  BSSY B1, `(.L_x_88) ;  /* 0x0000008000017945 */ /* 0x000fe20003800000 */
[----:B------:R-:W-:Y:S02]  /*3a80*/  IMAD.X R27, R37, 0x1, R5, P5 ;  /* 0x00000001251b7824 */ /* 0x000fe400028e0605 */
[----:B0-----:R-:W-:-:S05]  /*3a90*/  IMAD R25, R54, R14, R23 ;  /* 0x0000000e36197224 */ /* 0x001fca00078e0217 */
[----:B------:R0:W-:Y:S01]  /*3aa0*/  @P0 STG.E desc[UR16][R26.64], R25 ;  /* 0x000000191a000986 */ /* 0x0001e2000c101910 */
[----:B------:R-:W-:-:S04]  /*3ab0*/  IADD3 R22, P0, R40, UR8, RZ ;  /* 0x0000000828167c10 */ /* 0x000fc8000ff1e0ff */
[----:B------:R-:W-:Y:S01]  /*3ac0*/  IADD3.X R23, R41, UR9, RZ, P0, !PT ;  /* 0x0000000929177c10 */ /* 0x000fe200087fe4ff */
[----:B------:R-:W-:Y:S08]  /*3ad0*/  @!P2 BRA `(.L_x_89) ;  /* 0x000000000004a947 */ /* 0x000ff00003800000 */
[----:B------:R1:W5:Y:S02]  /*3ae0*/  LDG.E.LTC128B R72, desc[UR16][R22.64] ;  /* 0x0000001016487981 */ /* 0x000364000c1e1920 */
.L_x_89:
[----:B------:R-:W-:Y:S05]  /*3af0*/  BSYNC B1 ;  /* 0x0000000000017941 */ /* 0x000fea0003800000 */
.L_x_88:
[----:B------:R-:W-:Y:S05]  /*3b00*/  @!P2 BRA `(.L_x_90) ;  /* 0x0000000800d4a947 */ /* 0x000fea0003800000 */
[----:B------:R-:W-:Y:S01]  /*3b10*/  IADD3 R4, P0, R28, R21, RZ ;  /* 0x000000151c047210 */ /* 0x000fe20007f1e0ff */
[----:B-----5:R-:W-:-:S04]  /*3b20*/  IMAD R72, R72, R15, RZ ;  /* 0x0000000f48487224 */ /* 0x020fc800078e02ff */
[----:B------:R-:W-:Y:S02]  /*3b30*/  IMAD.X R5, R29, 0x1, R5, P0 ;  /* 0x000000011d057824 */ /* 0x000fe400000e0605 */
[----:B------:R-:W-:-:S05]  /*3b40*/  IMAD R55, R55, R14, R72 ;  /* 0x0000000e37377224 */ /* 0x000fca00078e0248 */
[----:B------:R0:W-:Y:S01]  /*3b50*/  STG.E desc[UR16][R4.64], R55 ;  /* 0x0000003704007986 */ /* 0x0001e2000c101910 */
[----:B------:R-:W-:Y:S05]  /*3b60*/  BRA `(.L_x_90) ;  /* 0x0000000800bc7947 */ /* 0x000fea0003800000 */
.L_x_31:
[----:B------:R-:W-:Y:S01]  /*3b70*/  ULDC.64 UR8, c[0x0][0x6c0] ;  /* 0x0001b00000087ab9 */ /* 0x000fe20000000a00 */
[----:B------:R-:W-:Y:S01]  /*3b80*/  ISETP.GT.AND P2, PT, R4, 0x1, PT ;  /* 0x000000010400780c */ /* 0x000fe20003f44270 */
[-C--:B--2---:R-:W-:Y:S01]  /*3b90*/  IMAD R5, R24, R14.reuse, RZ ;  /* 0x0000000e18057224 */ /* 0x084fe200078e02ff */
[----:B------:R-:W-:Y:S01]  /*3ba0*/  LEA R22, P0, R72, UR8, 0x2 ;  /* 0x0000000848167c11 */ /* 0x000fe2000f8010ff */
[-C--:B------:R-:W-:Y:S01]  /*3bb0*/  IMAD R21, R25, R14.reuse, RZ ;  /* 0x0000000e19157224 */ /* 0x080fe200078e02ff */
[----:B------:R-:W-:Y:S01]  /*3bc0*/  ISETP.GT.AND P4, PT, R70, RZ, P2 ;  /* 0x000000ff4600720c */ /* 0x000fe20001784270 */
[----:B------:R-:W-:Y:S01]  /*3bd0*/  IMAD.SHL.U32 R63, R74, 0x20, RZ ;  /* 0x000000204a3f7824 */ /* 0x000fe200078e00ff */
[----:B------:R-:W-:Y:S01]  /*3be0*/  LEA.HI.X R23, R72, UR9, R61, 0x2, P0 ;  /* 0x0000000948177c11 */ /* 0x000fe200080f143d */
[-C--:B------:R-:W-:Y:S01]  /*3bf0*/  IMAD R57, R26, R14.reuse, RZ ;  /* 0x0000000e1a397224 */ /* 0x080fe200078e02ff */
[----:B------:R-:W-:Y:S01]  /*3c00*/  ISETP.GT.AND P1, PT, R70, 0x8, P1 ;  /* 0x000000084600780c */ /* 0x000fe20000f24270 */
[----:B------:R-:W-:Y:S01]  /*3c10*/  IMAD R59, R28, R14, RZ ;  /* 0x0000000e1c3b7224 */ /* 0x000fe200078e02ff */
[----:B------:R-:W-:Y:S01]  /*3c20*/  ISETP.GT.AND P0, PT, R4, 0x8, PT ;  /* 0x000000080400780c */ /* 0x000fe20003f04270 */
[----:B------:R0:W-:Y:S01]  /*3c30*/  @P5 STG.E desc[UR16][R22.64], R5 ;  /* 0x0000000516005986 */ /* 0x0001e2000c101910 */
[----:B------:R-:W-:Y:S01]  /*3c40*/  LEA R24, P5, R74, R22, 0x2 ;  /* 0x000000164a187211 */ /* 0x000fe200078a10ff */
[-C--:B------:R-:W-:Y:S01]  /*3c50*/  IMAD R35, R35, R14.reuse, RZ ;  /* 0x0000000e23237224 */ /* 0x080fe200078e02ff */
[----:B------:R-:W-:Y:S01]  /*3c60*/  ISETP.GT.AND P2, PT, R70, 0x8, P2 ;  /* 0x000000084600780c */ /* 0x000fe20001744270 */
[-C--:B------:R-:W-:Y:S01]  /*3c70*/  IMAD R37, R37, R14.reuse, RZ ;  /* 0x0000000e25257224 */ /* 0x080fe200078e02ff */
[C-C-:B------:R-:W-:Y:S01]  /*3c80*/  LEA.HI.X R25, R74.reuse, R23, R75.reuse, 0x2, P5 ;  /* 0x000000174a197211 */ /* 0x140fe200028f144b */
[-C--:B------:R-:W-:Y:S01]  /*3c90*/  IMAD R39, R39, R14.reuse, RZ ;  /* 0x0000000e27277224 */ /* 0x080fe200078e02ff */
[----:B------:R-:W-:Y:S01]  /*3ca0*/  SHF.L.U64.HI R61, R74, 0x5, R75 ;  /* 0x000000054a3d7819 */ /* 0x000fe2000001024b */
[-C--:B------:R-:W-:Y:S01]  /*3cb0*/  IMAD R41, R41, R14.reuse, RZ ;  /* 0x0000000e29297224 */ /* 0x080fe200078e02ff */
[----:B------:R-:W-:Y:S01]  /*3cc0*/  ISETP.GT.AND P5, PT, R70, RZ, P0 ;  /* 0x000000ff4600720c */ /* 0x000fe200007a4270 */
[----:B------:R1:W-:Y:S01]  /*3cd0*/  @P4 STG.E desc[UR16][R24.64], R21 ;  /* 0x0000001518004986 */ /* 0x0003e2000c101910 */
[-C--:B------:R-:W-:Y:S01]  /*3ce0*/  IADD3 R26, P4, R22, R63.reuse, RZ ;  /* 0x0000003f161a7210 */ /* 0x080fe20007f9e0ff */
[-C--:B0-----:R-:W-:Y:S01]  /*3cf0*/  IMAD R5, R27, R14.reuse, RZ ;  /* 0x0000000e1b057224 */ /* 0x081fe200078e02ff */
[----:B------:R-:W-:Y:S01]  /*3d00*/  IADD3 R28, P6, R24, R63, RZ ;  /* 0x0000003f181c7210 */ /* 0x000fe20007fde0ff */
[----:B------:R0:W-:Y:S01]  /*3d10*/  @P1 STG.E desc[UR16][R22.64+0x20], R57 ;  /* 0x0000203916001986 */ /* 0x0001e2000c101910 */
[----:B------:R-:W-:Y:S01]  /*3d20*/  ISETP.GT.AND P1, PT, R4, 0x9, PT ;  /* 0x000000090400780c */ /* 0x000fe20003f24270 */
[--C-:B------:R-:W-:Y:S01]  /*3d30*/  IMAD.X R27, R23, 0x1, R61.reuse, P4 ;  /* 0x00000001171b7824 */ /* 0x100fe200020e063d */
[C---:B------:R-:W-:Y:S01]  /*3d40*/  ISETP.GT.AND P0, PT, R70.reuse, 0x8, P0 ;  /* 0x000000084600780c */ /* 0x040fe20000704270 */
[----:B------:R2:W-:Y:S01]  /*3d50*/  @P2 STG.E desc[UR16][R24.64+0x20], R5 ;  /* 0x0000200518002986 */ /* 0x0005e2000c101910 */
[C---:B------:R-:W-:Y:S01]  /*3d60*/  ISETP.GT.AND P4, PT, R70.reuse, RZ, P1 ;  /* 0x000000ff4600720c */ /* 0x040fe20000f84270 */
[-C--:B------:R-:W-:Y:S01]  /*3d70*/  IMAD R43, R43, R14.reuse, RZ ;  /* 0x0000000e2b2b7224 */ /* 0x080fe200078e02ff */
[----:B------:R-:W-:Y:S01]  /*3d80*/  IADD3 R65, P2, R63, 0x20, RZ ;  /* 0x000000203f417810 */ /* 0x000fe20007f5e0ff */
[----:B------:R3:W-:Y:S01]  /*3d90*/  @P5 STG.E desc[UR16][R26.64], R59 ;  /* 0x0000003b1a005986 */ /* 0x0007e2000c101910 */
[-C--:B-1----:R-:W-:Y:S01]  /*3da0*/  IMAD R21, R29, R14.reuse, RZ ;  /* 0x0000000e1d157224 */ /* 0x082fe200078e02ff */
[----:B------:R-:W-:Y:S01]  /*3db0*/  ISETP.GT.AND P1, PT, R70, 0x8, P1 ;  /* 0x000000084600780c */ /* 0x000fe20000f24270 */
[--C-:B------:R-:W-:Y:S01]  /*3dc0*/  IMAD.X R29, R25, 0x1, R61.reuse, P6 ;  /* 0x00000001191d7824 */ /* 0x100fe200030e063d */
[----:B0-----:R-:W-:Y:S01]  /*3dd0*/  IADD3 R22, P5, R22, R65, RZ ;  /* 0x0000004116167210 */ /* 0x001fe20007fbe0ff */
[----:B------:R-:W-:Y:S01]  /*3de0*/  IMAD.X R67, RZ, RZ, R61, P2 ;  /* 0x000000ffff437224 */ /* 0x000fe200010e063d */
[----:B------:R-:W-:Y:S01]  /*3df0*/  ISETP.GT.AND P2, PT, R4, 0x10, PT ;  /* 0x000000100400780c */ /* 0x000fe20003f44270 */
[-C--:B------:R-:W-:Y:S01]  /*3e00*/  IMAD R57, R30, R14.reuse, RZ ;  /* 0x0000000e1e397224 */ /* 0x080fe200078e02ff */
[----:B------:R-:W-:Y:S01]  /*3e10*/  IADD3 R30, P6, R26, R63, RZ ;  /* 0x0000003f1a1e7210 */ /* 0x000fe20007fde0ff */
[--C-:B------:R-:W-:Y:S01]  /*3e20*/  IMAD.X R23, R23, 0x1, R67.reuse, P5 ;  /* 0x0000000117177824 */ /* 0x100fe200028e0643 */
[----:B------:R0:W-:Y:S01]  /*3e30*/  @P4 STG.E desc[UR16][R28.64], R21 ;  /* 0x000000151c004986 */ /* 0x0001e2000c101910 */
[----:B--2---:R-:W-:Y:S01]  /*3e40*/  IADD3 R24, P4, R24, R65, RZ ;  /* 0x0000004118187210 */ /* 0x004fe20007f9e0ff */
[----:B------:R-:W-:Y:S01]  /*3e50*/  IMAD R5, R31, R14, RZ ;  /* 0x0000000e1f057224 */ /* 0x000fe200078e02ff */
[----:B------:R-:W-:Y:S01]  /*3e60*/  ISETP.GT.AND P5, PT, R70, RZ, P2 ;  /* 0x000000ff4600720c */ /* 0x000fe200017a4270 */
[----:B------:R1:W-:Y:S01]  /*3e70*/  @P0 STG.E desc[UR16][R22.64], R57 ;  /* 0x0000003916000986 */ /* 0x0003e2000c101910 */
[----:B------:R-:W-:Y:S01]  /*3e80*/  ISETP.GT.AND P0, PT, R4, 0x11, PT ;  /* 0x000000110400780c */ /* 0x000fe20003f04270 */
[----:B------:R-:W-:-:S02]  /*3e90*/  IMAD.X R25, R25, 0x1, R67, P4 ;  /* 0x0000000119197824 */ /* 0x000fc400020e0643 */
[-C--:B---3--:R-:W-:Y:S01]  /*3ea0*/  IMAD R59, R32, R14.reuse, RZ ;  /* 0x0000000e203b7224 */ /* 0x088fe200078e02ff */
[C---:B------:R-:W-:Y:S01]  /*3eb0*/  ISETP.GT.AND P4, PT, R70.reuse, RZ, P0 ;  /* 0x000000ff4600720c */ /* 0x040fe20000784270 */
[--C-:B------:R-:W-:Y:S01]  /*3ec0*/  IMAD.X R31, R27, 0x1, R61.reuse, P6 ;  /* 0x000000011b1f7824 */ /* 0x100fe200030e063d */
[----:B------:R2:W-:Y:S01]  /*3ed0*/  @P1 STG.E desc[UR16][R24.64], R5 ;  /* 0x0000000518001986 */ /* 0x0005e2000c101910 */
[----:B------:R-:W-:Y:S01]  /*3ee0*/  ISETP.GT.AND P1, PT, R70, 0x8, P2 ;  /* 0x000000084600780c */ /* 0x000fe20001724270 */
[-C--:B0-----:R-:W-:Y:S01]  /*3ef0*/  IMAD R21, R33, R14.reuse, RZ ;  /* 0x0000000e21157224 */ /* 0x081fe200078e02ff */
[----:B------:R-:W-:Y:S01]  /*3f00*/  IADD3 R32, P2, R28, R63, RZ ;  /* 0x0000003f1c207210 */ /* 0x000fe20007f5e0ff */
[-C--:B------:R-:W-:Y:S01]  /*3f10*/  IMAD R45, R45, R14.reuse, RZ ;  /* 0x0000000e2d2d7224 */ /* 0x080fe200078e02ff */
[----:B------:R-:W-:Y:S01]  /*3f20*/  @P5 STG.E desc[UR16][R30.64], R59 ;  /* 0x0000003b1e005986 */ /* 0x000fe2000c101910 */
[----:B-1----:R-:W-:Y:S01]  /*3f30*/  IADD3 R22, P5, R26, R65, RZ ;  /* 0x000000411a167210 */ /* 0x002fe20007fbe0ff */
[-C--:B------:R-:W-:Y:S01]  /*3f40*/  IMAD R57, R34, R14.reuse, RZ ;  /* 0x0000000e22397224 */ /* 0x080fe200078e02ff */
[----:B------:R-:W-:Y:S01]  /*3f50*/  ISETP.GT.AND P0, PT, R70, 0x8, P0 ;  /* 0x000000084600780c */ /* 0x000fe20000704270 */
[----:B------:R-:W-:Y:S01]  /*3f60*/  IMAD.X R33, R29, 0x1, R61, P2 ;  /* 0x000000011d217824 */ /* 0x000fe200010e063d */
[----:B------:R-:W-:Y:S01]  /*3f70*/  ISETP.GT.AND P2, PT, R4, 0x18, PT ;  /* 0x000000180400780c */ /* 0x000fe20003f44270 */
[----:B------:R-:W-:Y:S01]  /*3f80*/  IMAD.X R23, R27, 0x1, R67, P5 ;  /* 0x000000011b177824 */ /* 0x000fe200028e0643 */
[----:B------:R-:W-:Y:S01]  /*3f90*/  IADD3 R26, P6, R30, R63, RZ ;  /* 0x0000003f1e1a7210 */ /* 0x000fe20007fde0ff */
[-C--:B--2---:R-:W-:Y:S01]  /*3fa0*/  IMAD R5, R36, R14.reuse, RZ ;  /* 0x0000000e24057224 */ /* 0x084fe200078e02ff */
[----:B------:R0:W-:Y:S01]  /*3fb0*/  @P4 STG.E desc[UR16][R32.64], R21 ;  /* 0x0000001520004986 */ /* 0x0001e2000c101910 */
[----:B------:R-:W-:Y:S01]  /*3fc0*/  ISETP.GT.AND P5, PT, R70, RZ, P2 ;  /* 0x000000ff4600720c */ /* 0x000fe200017a4270 */
[-C--:B------:R-:W-:Y:S01]  /*3fd0*/  IMAD R47, R47, R14.reuse, RZ ;  /* 0x0000000e2f2f7224 */ /* 0x080fe200078e02ff */
[----:B------:R-:W-:Y:S01]  /*3fe0*/  IADD3 R24, P4, R28, R65, RZ ;  /* 0x000000411c187210 */ /* 0x000fe20007f9e0ff */
[----:B------:R1:W-:Y:S01]  /*3ff0*/  @P1 STG.E desc[UR16][R22.64], R57 ;  /* 0x0000003916001986 */ /* 0x0003e2000c101910 */
[----:B------:R-:W-:Y:S01]  /*4000*/  ISETP.GT.AND P1, PT, R4, 0x19, PT ;  /* 0x000000190400780c */ /* 0x000fe20003f24270 */
[----:B------:R-:W-:Y:S01]  /*4010*/  IMAD.X R27, R31, 0x1, R61, P6 ;  /* 0x000000011f1b7824 */ /* 0x000fe200030e063d */
[C---:B------:R-:W-:Y:S01]  /*4020*/  ISETP.GT.AND P2, PT, R70.reuse, 0x8, P2 ;  /* 0x000000084600780c */ /* 0x040fe20001744270 */
[----:B------:R-:W-:Y:S01]  /*4030*/  IMAD.X R25, R29, 0x1, R67, P4 ;  /* 0x000000011d197824 */ /* 0x000fe200020e0643 */
[C---:B------:R-:W-:Y:S01]  /*4040*/  ISETP.GT.AND P4, PT, R70.reuse, RZ, P1 ;  /* 0x000000ff4600720c */ /* 0x040fe20000f84270 */
[-C--:B------:R-:W-:Y:S01]  /*4050*/  IMAD R49, R49, R14.reuse, RZ ;  /* 0x0000000e31317224 */ /* 0x080fe200078e02ff */
[----:B------:R-:W-:Y:S01]  /*4060*/  ISETP.GT.AND P1, PT, R70, 0x8, P1 ;  /* 0x000000084600780c */ /* 0x000fe20000f24270 */
[-C--:B0-----:R-:W-:Y:S01]  /*4070*/  IMAD R21, R38, R14.reuse, RZ ;  /* 0x0000000e26157224 */ /* 0x081fe200078e02ff */
[----:B------:R0:W-:Y:S01]  /*4080*/  @P0 STG.E desc[UR16][R24.64], R35 ;  /* 0x0000002318000986 */ /* 0x0001e2000c101910 */
[----:B------:R-:W-:Y:S01]  /*4090*/  IADD3 R28, P0, R32, R63, RZ ;  /* 0x0000003f201c7210 */ /* 0x000fe20007f1e0ff */
[----:B------:R-:W-:-:S02]  /*40a0*/  IMAD R51, R51, R14, RZ ;  /* 0x0000000e33337224 */ /* 0x000fc400078e02ff */
[----:B------:R2:W-:Y:S01]  /*40b0*/  @P5 STG.E desc[UR16][R26.64], R5 ;  /* 0x000000051a005986 */ /* 0x0005e2000c101910 */
[----:B-1----:R-:W-:Y:S01]  /*40c0*/  IADD3 R22, P5, R30, R65, RZ ;  /* 0x000000411e167210 */ /* 0x002fe20007fbe0ff */
[----:B------:R-:W-:Y:S01]  /*40d0*/  IMAD.X R29, R33, 0x1, R61, P0 ;  /* 0x00000001211d7824 */ /* 0x000fe200000e063d */
[----:B------:R-:W-:Y:S01]  /*40e0*/  ISETP.GT.AND P0, PT, R4, 0x20, PT ;  /* 0x000000200400780c */ /* 0x000fe20003f04270 */
[-C--:B------:R-:W-:Y:S01]  /*40f0*/  IMAD R53, R53, R14.reuse, RZ ;  /* 0x0000000e35357224 */ /* 0x080fe200078e02ff */
[----:B------:R-:W-:Y:S01]  /*4100*/  IADD3 R30, P6, R26, R63, RZ ;  /* 0x0000003f1a1e7210 */ /* 0x000fe20007fde0ff */
[--C-:B------:R-:W-:Y:S01]  /*4110*/  IMAD.X R23, R31, 0x1, R67.reuse, P5 ;  /* 0x000000011f177824 */ /* 0x100fe200028e0643 */
[----:B------:R-:W-:Y:S01]  /*4120*/  @P4 STG.E desc[UR16][R28.64], R37 ;  /* 0x000000251c004986 */ /* 0x000fe2000c101910 */
[----:B0-----:R-:W-:Y:S01]  /*4130*/  IADD3 R24, P5, R32, R65, RZ ;  /* 0x0000004120187210 */ /* 0x001fe20007fbe0ff */
[-C--:B------:R-:W-:Y:S01]  /*4140*/  IMAD R35, R48, R14.reuse, RZ ;  /* 0x0000000e30237224 */ /* 0x080fe200078e02ff */
[----:B------:R-:W-:Y:S01]  /*4150*/  ISETP.GT.AND P4, PT, R70, RZ, P0 ;  /* 0x000000ff4600720c */ /* 0x000fe20000784270 */
[----:B------:R0:W-:Y:S01]  /*4160*/  @P2 STG.E desc[UR16][R22.64], R21 ;  /* 0x0000001516002986 */ /* 0x0001e2000c101910 */
[----:B------:R-:W-:Y:S01]  /*4170*/  ISETP.GT.AND P2, PT, R4, 0x21, PT ;  /* 0x000000210400780c */ /* 0x000fe20003f44270 */
[----:B------:R-:W-:Y:S01]  /*4180*/  IMAD.X R25, R33, 0x1, R67, P5 ;  /* 0x0000000121197824 */ /* 0x000fe200028e0643 */
[----:B------:R-:W-:Y:S01]  /*4190*/  ISETP.GT.AND P0, PT, R70, 0x8, P0 ;  /* 0x000000084600780c */ /* 0x000fe20000704270 */
[-C--:B--2---:R-:W-:Y:S01]  /*41a0*/  IMAD R5, R40, R14.reuse, RZ ;  /* 0x0000000e28057224 */ /* 0x084fe200078e02ff */
[----:B------:R-:W-:Y:S01]  /*41b0*/  ISETP.GT.AND P5, PT, R70, RZ, P2 ;  /* 0x000000ff4600720c */ /* 0x000fe200017a4270 */
[----:B------:R-:W-:Y:S01]  /*41c0*/  IMAD.X R31, R27, 0x1, R61, P6 ;  /* 0x000000011b1f7824 */ /* 0x000fe200030e063d */
[----:B------:R1:W-:Y:S01]  /*41d0*/  @P1 STG.E desc[UR16][R24.64], R39 ;  /* 0x0000002718001986 */ /* 0x0003e2000c101910 */
[----:B------:R-:W-:Y:S01]  /*41e0*/  IADD3 R32, P1, R28, R63, RZ ;  /* 0x0000003f1c207210 */ /* 0x000fe20007f3e0ff */
[----:B------:R-:W-:Y:S01]  /*41f0*/  IMAD R55, R55, R14, RZ ;  /* 0x0000000e37377224 */ /* 0x000fe200078e02ff */
[----:B------:R-:W-:-:S02]  /*4200*/  ISETP.GT.AND P2, PT, R70, 0x8, P2 ;  /* 0x000000084600780c */ /* 0x000fc40001744270 */
[----:B------:R2:W-:Y:S01]  /*4210*/  @P4 STG.E desc[UR16][R30.64], R5 ;  /* 0x000000051e004986 */ /* 0x0005e2000c101910 */
[----:B0-----:R-:W-:Y:S01]  /*4220*/  IADD3 R22, P4, R26, R65, RZ ;  /* 0x000000411a167210 */ /* 0x001fe20007f9e0ff */
[----:B------:R-:W-:Y:S01]  /*4230*/  IMAD.X R33, R29, 0x1, R61, P1 ;  /* 0x000000011d217824 */ /* 0x000fe200008e063d */
[----:B------:R-:W-:Y:S01]  /*4240*/  ISETP.GT.AND P1, PT, R4, 0x28, PT ;  /* 0x000000280400780c */ /* 0x000fe20003f24270 */
[-C--:B------:R-:W-:Y:S01]  /*4250*/  IMAD R21, R42, R14.reuse, RZ ;  /* 0x0000000e2a157224 */ /* 0x080fe200078e02ff */
[----:B------:R-:W-:Y:S01]  /*4260*/  IADD3 R26, P6, R30, R63, RZ ;  /* 0x0000003f1e1a7210 */ /* 0x000fe20007fde0ff */
[--C-:B------:R-:W-:Y:S01]  /*4270*/  IMAD.X R23, R27, 0x1, R67.reuse, P4 ;  /* 0x000000011b177824 */ /* 0x100fe200020e0643 */
[----:B------:R-:W-:Y:S01]  /*4280*/  @P5 STG.E desc[UR16][R32.64], R41 ;  /* 0x0000002920005986 */ /* 0x000fe2000c101910 */
[----:B-1----:R-:W-:Y:S02]  /*4290*/  IADD3 R24, P5, R28, R65, RZ ;  /* 0x000000411c187210 */ /* 0x002fe40007fbe0ff */
[----:B------:R-:W-:Y:S01]  /*42a0*/  ISETP.GT.AND P4, PT, R70, RZ, P1 ;  /* 0x000000ff4600720c */ /* 0x000fe20000f84270 */
[----:B------:R0:W-:Y:S01]  /*42b0*/  @P0 STG.E desc[UR16][R22.64], R21 ;  /* 0x0000001516000986 */ /* 0x0001e2000c101910 */
[----:B------:R-:W-:Y:S01]  /*42c0*/  ISETP.GT.AND P0, PT, R4, 0x29, PT ;  /* 0x000000290400780c */ /* 0x000fe20003f04270 */
[----:B------:R-:W-:Y:S01]  /*42d0*/  IMAD.X R25, R29, 0x1, R67, P5 ;  /* 0x000000011d197824 */ /* 0x000fe200028e0643 */
[----:B------:R-:W-:Y:S01]  /*42e0*/  ISETP.GT.AND P1, PT, R70, 0x8, P1 ;  /* 0x000000084600780c */ /* 0x000fe20000f24270 */
[----:B--2---:R-:W-:Y:S01]  /*42f0*/  IMAD R5, R44, R14, RZ ;  /* 0x0000000e2c057224 */ /* 0x004fe200078e02ff */
[----:B------:R-:W-:Y:S01]  /*4300*/  ISETP.GT.AND P5, PT, R70, RZ, P0 ;  /* 0x000000ff4600720c */ /* 0x000fe200007a4270 */
[----:B------:R-:W-:Y:S01]  /*4310*/  IMAD.X R27, R31, 0x1, R61, P6 ;  /* 0x000000011f1b7824 */ /* 0x000fe200030e063d */
[----:B------:R1:W-:Y:S01]  /*4320*/  @P2 STG.E desc[UR16][R24.64], R43 ;  /* 0x0000002b18002986 */ /* 0x0003e2000c101910 */
[----:B------:R-:W-:-:S02]  /*4330*/  IADD3 R28, P2, R32, R63, RZ ;  /* 0x0000003f201c7210 */ /* 0x000fc40007f5e0ff */
[----:B------:R-:W-:Y:S02]  /*4340*/  ISETP.GT.AND P0, PT, R70, 0x8, P0 ;  /* 0x000000084600780c */ /* 0x000fe40000704270 */
[----:B------:R-:W-:Y:S01]  /*4350*/  @P4 STG.E desc[UR16][R26.64], R5 ;  /* 0x000000051a004986 */ /* 0x000fe2000c101910 */
[----:B0-----:R-:W-:Y:S01]  /*4360*/  IADD3 R22, P4, R30, R65, RZ ;  /* 0x000000411e167210 */ /* 0x001fe20007f9e0ff */
[----:B------:R-:W-:Y:S01]  /*4370*/  IMAD.X R29, R33, 0x1, R61, P2 ;  /* 0x00000001211d7824 */ /* 0x000fe200010e063d */
[----:B------:R-:W-:Y:S01]  /*4380*/  ISETP.GT.AND P2, PT, R4, 0x30, PT ;  /* 0x000000300400780c */ /* 0x000fe20003f44270 */
[----:B------:R-:W-:Y:S01]  /*4390*/  IMAD R21, R46, R14, RZ ;  /* 0x0000000e2e157224 */ /* 0x000fe200078e02ff */
[----:B------:R-:W-:Y:S01]  /*43a0*/  IADD3 R30, P6, R26, R63, RZ ;  /* 0x0000003f1a1e7210 */ /* 0x000fe20007fde0ff */
[----:B------:R-:W-:Y:S01]  /*43b0*/  IMAD.X R23, R31, 0x1, R67, P4 ;  /* 0x000000011f177824 */ /* 0x000fe200020e0643 */
[----:B------:R-:W-:Y:S01]  /*43c0*/  @P5 STG.E desc[UR16][R28.64], R45 ;  /* 0x0000002d1c005986 */ /* 0x000fe2000c101910 */
[----:B-1----:R-:W-:-:S02]  /*43d0*/  IADD3 R24, P5, R32, R65, RZ ;  /* 0x0000004120187210 */ /* 0x002fc40007fbe0ff */
[----:B------:R-:W-:Y:S01]  /*43e0*/  ISETP.GT.AND P4, PT, R70, RZ, P2 ;  /* 0x000000ff4600720c */ /* 0x000fe20001784270 */
[----:B------:R0:W-:Y:S01]  /*43f0*/  @P1 STG.E desc[UR16][R22.64], R21 ;  /* 0x0000001516001986 */ /* 0x0001e2000c101910 */
[----:B------:R-:W-:Y:S01]  /*4400*/  ISETP.GT.AND P1, PT, R4, 0x31, PT ;  /* 0x000000310400780c */ /* 0x000fe20003f24270 */
[----:B------:R-:W-:Y:S02]  /*4410*/  IMAD.X R25, R33, 0x1, R67, P5 ;  /* 0x0000000121197824 */ /* 0x000fe400028e0643 */
[----:B------:R-:W-:Y:S01]  /*4420*/  IMAD.X R31, R27, 0x1, R61, P6 ;  /* 0x000000011b1f7824 */ /* 0x000fe200030e063d */
[C---:B------:R-:W-:Y:S02]  /*4430*/  ISETP.GT.AND P5, PT, R70.reuse, RZ, P1 ;  /* 0x000000ff4600720c */ /* 0x040fe40000fa4270 */
[----:B------:R1:W-:Y:S01]  /*4440*/  @P0 STG.E desc[UR16][R24.64], R47 ;  /* 0x0000002f18000986 */ /* 0x0003e2000c101910 */
[----:B------:R-:W-:Y:S02]  /*4450*/  ISETP.GT.AND P6, PT, R70, 0x8, P2 ;  /* 0x000000084600780c */ /* 0x000fe400017c4270 */
[----:B------:R-:W-:-:S02]  /*4460*/  IADD3 R32, P0, R28, R63, RZ ;  /* 0x0000003f1c207210 */ /* 0x000fc40007f1e0ff */
[-C--:B0-----:R-:W-:Y:S01]  /*4470*/  IADD3 R22, P2, R26, R65.reuse, RZ ;  /* 0x000000411a167210 */ /* 0x081fe20007f5e0ff */
[----:B------:R0:W-:Y:S01]  /*4480*/  @P4 STG.E desc[UR16][R30.64], R35 ;  /* 0x000000231e004986 */ /* 0x0001e2000c101910 */
[----:B------:R-:W-:Y:S01]  /*4490*/  IMAD R21, R50, R14, RZ ;  /* 0x0000000e32157224 */ /* 0x000fe200078e02ff */
[----:B------:R-:W-:Y:S01]  /*44a0*/  ISETP.GT.AND P1, PT, R70, 0x8, P1 ;  /* 0x000000084600780c */ /* 0x000fe20000f24270 */
[----:B------:R-:W-:Y:S01]  /*44b0*/  IMAD.X R33, R29, 0x1, R61, P0 ;  /* 0x000000011d217824 */ /* 0x000fe200000e063d */
[C---:B------:R-:W-:Y:S01]  /*44c0*/  ISETP.GT.AND P0, PT, R4.reuse, 0x38, PT ;  /* 0x000000380400780c */ /* 0x040fe20003f04270 */
[----:B------:R-:W-:Y:S01]  /*44d0*/  IMAD.X R23, R27, 0x1, R67, P2 ;  /* 0x000000011b177824 */ /* 0x000fe200010e0643 */
[----:B------:R-:W-:Y:S02]  /*44e0*/  ISETP.GT.AND P2, PT, R4, 0x39, PT ;  /* 0x000000390400780c */ /* 0x000fe40003f44270 */
[----:B------:R-:W-:Y:S01]  /*44f0*/  IADD3 R4, P4, R28, R65, RZ ;  /* 0x000000411c047210 */ /* 0x000fe20007f9e0ff */
[----:B------:R-:W-:Y:S01]  /*4500*/  @P5 STG.E desc[UR16][R32.64], R49 ;  /* 0x0000003120005986 */ /* 0x000fe2000c101910 */
[----:B-1----:R-:W-:-:S03]  /*4510*/  IADD3 R24, P5, R30, R63, RZ ;  /* 0x0000003f1e187210 */ /* 0x002fc60007fbe0ff */
[----:B------:R-:W-:Y:S01]  /*4520*/  IMAD.X R5, R29, 0x1, R67, P4 ;  /* 0x000000011d057824 */ /* 0x000fe200020e0643 */
[----:B------:R-:W-:Y:S01]  /*4530*/  IADD3 R28, P4, R30, R65, RZ ;  /* 0x000000411e1c7210 */ /* 0x000fe20007f9e0ff */
[----:B------:R1:W-:Y:S01]  /*4540*/  @P6 STG.E desc[UR16][R22.64], R21 ;  /* 0x0000001516006986 */ /* 0x0003e2000c101910 */
[C---:B------:R-:W-:Y:S01]  /*4550*/  IMAD.X R25, R31.reuse, 0x1, R61, P5 ;  /* 0x000000011f197824 */ /* 0x040fe200028e063d */
[----:B------:R-:W-:Y:S02]  /*4560*/  ISETP.GT.AND P6, PT, R70, RZ, P0 ;  /* 0x000000ff4600720c */ /* 0x000fe400007c4270 */
[----:B------:R-:W-:Y:S01]  /*4570*/  IADD3 R26, P5, R32, R63, RZ ;  /* 0x0000003f201a7210 */ /* 0x000fe20007fbe0ff */
[----:B------:R-:W-:Y:S01]  /*4580*/  IMAD.X R29, R31, 0x1, R67, P4 ;  /* 0x000000011f1d7824 */ /* 0x000fe200020e0643 */
[----:B------:R-:W-:Y:S01]  /*4590*/  ISETP.GT.AND P4, PT, R70, RZ, P2 ;  /* 0x000000ff4600720c */ /* 0x000fe20001784270 */
[-C--:B0-----:R-:W-:Y:S01]  /*45a0*/  IMAD R31, R54, R14.reuse, RZ ;  /* 0x0000000e361f7224 */ /* 0x081fe200078e02ff */
[C---:B------:R-:W-:Y:S01]  /*45b0*/  ISETP.GT.AND P0, PT, R70.reuse, 0x8, P0 ;  /* 0x000000084600780c */ /* 0x040fe20000704270 */
[----:B------:R-:W-:Y:S01]  /*45c0*/  IMAD.X R27, R33, 0x1, R61, P5 ;  /* 0x00000001211b7824 */ /* 0x000fe200028e063d */
[----:B------:R-:W-:Y:S01]  /*45d0*/  ISETP.GT.AND P2, PT, R70, 0x8, P2 ;  /* 0x000000084600780c */ /* 0x000fe20001744270 */
[----:B------:R0:W-:Y:S01]  /*45e0*/  @P1 STG.E desc[UR16][R4.64], R51 ;  /* 0x0000003304001986 */ /* 0x0001e2000c101910 */
[----:B-1----:R-:W-:Y:S01]  /*45f0*/  IADD3 R22, P5, R32, R65, RZ ;  /* 0x0000004120167210 */ /* 0x002fe20007fbe0ff */
[----:B------:R-:W-:-:S04]  /*4600*/  IMAD R21, R52, R14, RZ ;  /* 0x0000000e34157224 */ /* 0x000fc800078e02ff */
[----:B------:R-:W-:Y:S01]  /*4610*/  IMAD.X R23, R33, 0x1, R67, P5 ;  /* 0x0000000121177824 */ /* 0x000fe200028e0643 */
[----:B------:R0:W-:Y:S04]  /*4620*/  @P6 STG.E desc[UR16][R24.64], R21 ;  /* 0x0000001518006986 */ /* 0x0001e8000c101910 */
[----:B------:R0:W-:Y:S04]  /*4630*/  @P4 STG.E desc[UR16][R26.64], R53 ;  /* 0x000000351a004986 */ /* 0x0001e8000c101910 */
[----:B------:R0:W-:Y:S04]  /*4640*/  @P0 STG.E desc[UR16][R28.64], R31 ;  /* 0x0000001f1c000986 */ /* 0x0001e8000c101910 */
[----:B------:R0:W-:Y:S02]  /*4650*/  @P2 STG.E desc[UR16][R22.64], R55 ;  /* 0x0000003716002986 */ /* 0x0001e4000c101910 */
.L_x_90:
[----:B------:R-:W-:Y:S05]  /*4660*/  BSYNC B0 ;  /* 0x0000000000007941 */ /* 0x000fea0003800000 */
.L_x_30:
[C---:B------:R-:W-:Y:S01]  /*4670*/  LEA R2, P0, R8.reuse, R2, 0x1 ;  /* 0x0000000208027211 */ /* 0x040fe200078008ff */
[----:B------:R-:W-:Y:S01]  /*4680*/  ULDC.64 UR8, c[0x0][0x750] ;  /* 0x0001d40000087ab9 */ /* 0x000fe20000000a00 */
[----:B0-----:R-:W-:Y:S01]  /*4690*/  IMAD.U32 R4, RZ, RZ, UR13 ;  /* 0x0000000dff047e24 */ /* 0x001fe2000f8e00ff */
[----:B------:R-:W-:Y:S01]  /*46a0*/  PRMT R21, RZ, 0x7610, R21 ;  /* 0x00007610ff157816 */ /* 0x000fe20000000015 */
[----:B------:R-:W-:Y:S01]  /*46b0*/  IMAD.MOV.U32 R6, RZ, RZ, -0x1 ;  /* 0xffffffffff067424 */ /* 0x000fe200078e00ff */
[----:B------:R-:W-:Y:S01]  /*46c0*/  LEA.HI.X R3, R8, R3, R0, 0x1, P0 ;  /* 0x0000000308037211 */ /* 0x000fe200000f0c00 */
[----:B------:R0:W-:Y:S01]  /*46d0*/  SYNCS.ARRIVE.TRANS64.A1T0 RZ, [R4+UR20], RZ ;  /* 0x000000ff04ff79a7 */ /* 0x0001e20008100014 */
[----:B------:R-:W-:Y:S01]  /*46e0*/  ISETP.GE.U32.AND P0, PT, R2, UR8, PT ;  /* 0x0000000802007c0c */ /* 0x000fe2000bf06070 */
[----:B------:R-:W-:-:S03]  /*46f0*/  IMAD.MOV.U32 R5, RZ, RZ, -0x1 ;  /* 0xffffffffff057424 */ /* 0x000fc600078e00ff */
[----:B------:R-:W-:Y:S01]  /*4700*/  ISETP.GE.U32.AND.EX P0, PT, R3, UR9, PT, P0 ;  /* 0x0000000903007c0c */ /* 0x000fe2000bf06100 */
[----:B0-----:R-:W-:-:S12]  /*4710*/  IMAD.MOV.U32 R4, RZ, RZ, -0x1 ;  /* 0xffffffffff047424 */ /* 0x001fd800078e00ff */
[----:B------:R-:W-:Y:S05]  /*4720*/  @P0 BRA `(.L_x_91) ;  /* 0x0000000400640947 */ /* 0x000fea0003800000 */
[----:B------:R-:W0:Y:S01]  /*4730*/  S2R R32, SR_CTAID.X ;  /* 0x0000000000207919 */ /* 0x000e220000002500 */
[----:B------:R-:W1:Y:S01]  /*4740*/  LDC.64 R26, c[0x0][0x728] ;  /* 0x0001ca00ff1a7b82 */ /* 0x000e620000000a00 */
[----:B------:R-:W-:Y:S01]  /*4750*/  ULDC UR8, c[0x0][0x150] ;  /* 0x0000540000087ab9 */ /* 0x000fe20000000800 */
[----:B------:R-:W-:Y:S01]  /*4760*/  IMAD.MOV.U32 R24, RZ, RZ, R2 ;  /* 0x000000ffff187224 */ /* 0x000fe200078e0002 */
[----:B------:R-:W0:Y:S01]  /*4770*/  S2R R34, SR_CTAID.Y ;  /* 0x0000000000227919 */ /* 0x000e220000002600 */
[----:B------:R-:W-:-:S04]  /*4780*/  IMAD.MOV.U32 R25, RZ, RZ, R3 ;  /* 0x000000ffff197224 */ /* 0x000fc800078e0003 */
[----:B------:R-:W3:Y:S08]  /*4790*/  LDC R35, c[0x0][0x144] ;  /* 0x00005100ff237b82 */ /* 0x000ef00000000800 */
[----:B------:R-:W3:Y:S08]  /*47a0*/  LDC R6, c[0x0][0x730] ;  /* 0x0001cc00ff067b82 */ /* 0x000ef00000000800 */
[----:B--2---:R-:W2:Y:S01]  /*47b0*/  LDC.64 R30, c[0x0][0x720] ;  /* 0x0001c800ff1e7b82 */ /* 0x004ea20000000a00 */
[----:B-1----:R-:W-:-:S04]  /*47c0*/  ISETP.NE.U32.AND P0, PT, R26, RZ, PT ;  /* 0x000000ff1a00720c */ /* 0x002fc80003f05070 */
[----:B------:R-:W-:Y:S02]  /*47d0*/  ISETP.NE.AND.EX P0, PT, R27, RZ, PT, P0 ;  /* 0x000000ff1b00720c */ /* 0x000fe40003f05300 */
[----:B0-----:R-:W-:-:S05]  /*47e0*/  I2FP.F32.U32 R4, R32 ;  /* 0x0000002000047245 */ /* 0x001fca0000201000 */
[----:B------:R-:W-:-:S04]  /*47f0*/  FMUL R4, R4, UR8 ;  /* 0x0000000804047c20 */ /* 0x000fc80008400000 */
[----:B------:R0:W1:Y:S02]  /*4800*/  F2I.U32.TRUNC.NTZ R33, R4 ;  /* 0x0000000400217305 */ /* 0x000064000020f000 */
[----:B---3--:R-:W-:Y:S05]  /*4810*/  @!P0 BRA `(.L_x_92) ;  /* 0x0000000000288947 */ /* 0x008fea0003800000 */
[----:B------:R-:W3:Y:S02]  /*4820*/  LDC R5, c[0x0][0x734] ;  /* 0x0001cd00ff057b82 */ /* 0x000ee40000000800 */
[----:B---3--:R-:W-:-:S05]  /*4830*/  IADD3 R21, P0, R2, R5, RZ ;  /* 0x0000000502157210 */ /* 0x008fca0007f1e0ff */
[----:B------:R-:W-:-:S04]  /*4840*/  IMAD.X R29, RZ, RZ, R3, P0 ;  /* 0x000000ffff1d7224 */ /* 0x000fc800000e0603 */
[----:B0-----:R-:W-:-:S04]  /*4850*/  IMAD.WIDE.U32 R4, R29, R26, RZ ;  /* 0x0000001a1d047225 */ /* 0x001fc800078e00ff */
[----:B------:R-:W-:-:S04]  /*4860*/  IMAD.WIDE.U32 R22, P0, R21, R27, R4 ;  /* 0x0000001b15167225 */ /* 0x000fc80007800004 */
[----:B------:R-:W-:-:S04]  /*4870*/  IMAD.WIDE.U32 R4, R21, R26, RZ ;  /* 0x0000001a15047225 */ /* 0x000fc800078e00ff */
[----:B------:R-:W-:Y:S01]  /*4880*/  IMAD.X R25, RZ, RZ, RZ, P0 ;  /* 0x000000ffff197224 */ /* 0x000fe200000e06ff */
[----:B------:R-:W-:Y:S01]  /*4890*/  IADD3 RZ, P0, R5, R22, RZ ;  /* 0x0000001605ff7210 */ /* 0x000fe20007f1e0ff */
[----:B------:R-:W-:-:S04]  /*48a0*/  IMAD.MOV.U32 R24, RZ, RZ, R23 ;  /* 0x000000ffff187224 */ /* 0x000fc800078e0017 */
[----:B------:R-:W-:-:S08]  /*48b0*/  IMAD.WIDE.U32.X R24, R29, R27, R24, P0 ;  /* 0x0000001b1d187225 */ /* 0x000fd000000e0418 */
.L_x_92:
[----:B------:R-:W3:Y:S01]  /*48c0*/  LDC.64 R38, c[0x0][0x740] ;  /* 0x0001d000ff267b82 */ /* 0x000ee20000000a00 */
[-C--:B------:R-:W-:Y:S01]  /*48d0*/  SHF.R.U64 R28, R24, R6.reuse, R25 ;  /* 0x00000006181c7219 */ /* 0x080fe20000001219 */
[----:B-1----:R-:W-:Y:S01]  /*48e0*/  IMAD.MOV R33, RZ, RZ, -R33 ;  /* 0x000000ffff217224 */ /* 0x002fe200078e0a21 */
[----:B0-----:R-:W-:Y:S01]  /*48f0*/  SHF.R.U32.HI R4, RZ, R6, R25 ;  /* 0x00000006ff047219 */ /* 0x001fe20000011619 */
[----:B------:R-:W-:Y:S01]  /*4900*/  ULDC UR8, c[0x0][0x154] ;  /* 0x0000550000087ab9 */ /* 0x000fe20000000800 */
[----:B------:R-:W-:Y:S01]  /*4910*/  IADD3 R21, P0, RZ, -R28, RZ ;  /* 0x8000001cff157210 */ /* 0x000fe20007f1e0ff */
[----:B------:R-:W-:Y:S02]  /*4920*/  IMAD R33, R35, R33, R32 ;  /* 0x0000002123217224 */ /* 0x000fe400078e0220 */
[----:B------:R-:W0:Y:S01]  /*4930*/  LDC R22, c[0x0][0x718] ;  /* 0x0001c600ff167b82 */ /* 0x000e220000000800 */
[----:B------:R-:W-:Y:S02]  /*4940*/  IMAD.MOV.U32 R23, RZ, RZ, -0x1 ;  /* 0xffffffffff177424 */ /* 0x000fe400078e00ff */
[----:B------:R-:W-:-:S02]  /*4950*/  IMAD.X R5, RZ, RZ, ~R4, P0 ;  /* 0x000000ffff057224 */ /* 0x000fc400000e0e04 */
[----:B------:R-:W-:Y:S02]  /*4960*/  IMAD.MOV.U32 R25, RZ, RZ, 0x1 ;  /* 0x00000001ff197424 */ /* 0x000fe400078e00ff */
[-C--:B--2---:R-:W-:Y:S01]  /*4970*/  IMAD R6, R5, R30.reuse, RZ ;  /* 0x0000001e05067224 */ /* 0x084fe200078e02ff */
[----:B------:R-:W1:Y:S01]  /*4980*/  LDC R24, c[0x0][0x708] ;  /* 0x0001c200ff187b82 */ /* 0x000e620000000800 */
[----:B------:R-:W-:-:S04]  /*4990*/  IMAD.WIDE.U32 R4, R21, R30, R2 ;  /* 0x0000001e15047225 */ /* 0x000fc800078e0002 */
[----:B------:R-:W-:Y:S01]  /*49a0*/  IMAD R21, R21, R31, R6 ;  /* 0x0000001f15157224 */ /* 0x000fe200078e0206 */
[----:B------:R-:W-:Y:S02]  /*49b0*/  I2FP.F32.U32 R6, R34 ;  /* 0x0000002200067245 */ /* 0x000fe40000201000 */
[----:B------:R-:W2:Y:S01]  /*49c0*/  LDC R36, c[0x0][0x758] ;  /* 0x0001d600ff247b82 */ /* 0x000ea20000000800 */
[----:B------:R-:W-:Y:S01]  /*49d0*/  IMAD.IADD R5, R5, 0x1, R21 ;  /* 0x0000000105057824 */ /* 0x000fe200078e0215 */
[----:B---3--:R-:W-:Y:S01]  /*49e0*/  ISETP.NE.U32.AND P0, PT, R38, RZ, PT ;  /* 0x000000ff2600720c */ /* 0x008fe20003f05070 */
[----:B------:R-:W-:-:S03]  /*49f0*/  FMUL R21, R6, UR8 ;  /* 0x0000000806157c20 */ /* 0x000fc60008400000 */
[----:B------:R-:W-:Y:S01]  /*4a00*/  ISETP.NE.AND.EX P0, PT, R39, RZ, PT, P0 ;  /* 0x000000ff2700720c */ /* 0x000fe20003f05300 */
[----:B------:R3:W2:Y:S01]  /*4a10*/  F2I.U32.TRUNC.NTZ R29, R21 ;  /* 0x00000015001d7305 */ /* 0x0006a2000020f000 */
[----:B------:R-:W3:Y:S01]  /*4a20*/  LDC R31, c[0x0][0x148] ;  /* 0x00005200ff1f7b82 */ /* 0x000ee20000000800 */
[-CC-:B0-----:R-:W-:Y:S02]  /*4a30*/  SHF.R.U64 R26, R4, R22.reuse, R5.reuse ;  /* 0x00000016041a7219 */ /* 0x181fe40000001205 */
[----:B------:R-:W-:-:S05]  /*4a40*/  SHF.R.U32.HI R5, RZ, R22, R5 ;  /* 0x00000016ff057219 */ /* 0x000fca0000011605 */
[----:B------:R-:W0:Y:S01]  /*4a50*/  LDC R32, c[0x0][0x700] ;  /* 0x0001c000ff207b82 */ /* 0x000e220000000800 */
[-CC-:B-1----:R-:W-:Y:S02]  /*4a60*/  SHF.R.U64 R6, R26, R24.reuse, R5.reuse ;  /* 0x000000181a067219 */ /* 0x182fe40000001205 */
[----:B------:R-:W-:-:S05]  /*4a70*/  SHF.R.U32.HI R5, RZ, R24, R5 ;  /* 0x00000018ff057219 */ /* 0x000fca0000011605 */
[----:B------:R-:W1:Y:S01]  /*4a80*/  LDC R37, c[0x0][0x748] ;  /* 0x0001d200ff257b82 */ /* 0x000e620000000800 */
[-CC-:B--2---:R-:W-:Y:S02]  /*4a90*/  SHF.R.U64 R30, R6, R36.reuse, R5.reuse ;  /* 0x00000024061e7219 */ /* 0x184fe40000001205 */
[-C--:B------:R-:W-:Y:S02]  /*4aa0*/  SHF.L.U32 R23, R23, R36.reuse, RZ ;  /* 0x0000002417177219 */ /* 0x080fe400000006ff */
[-C--:B------:R-:W-:Y:S01]  /*4ab0*/  SHF.R.U32.HI R5, RZ, R36.reuse, R5 ;  /* 0x00000024ff057219 */ /* 0x080fe20000011605 */
[----:B------:R-:W-:Y:S01]  /*4ac0*/  IMAD.MOV.U32 R4, RZ, RZ, R30 ;  /* 0x000000ffff047224 */ /* 0x000fe200078e001e */
[----:B------:R-:W-:Y:S01]  /*4ad0*/  SHF.L.U32 R36, R25, R36, RZ ;  /* 0x0000002419247219 */ /* 0x000fe200000006ff */
[----:B------:R-:W2:Y:S01]  /*4ae0*/  LDC R40, c[0x0][0x738] ;  /* 0x0001ce00ff287b82 */ /* 0x000ea20000000800 */
[----:B------:R-:W-:-:S07]  /*4af0*/  LOP3.LUT R35, RZ, R23, RZ, 0x33, !PT ;  /* 0x00000017ff237212 */ /* 0x000fce00078e33ff */
[----:B------:R-:W0:Y:S01]  /*4b00*/  LDC R41, c[0x0][0x710] ;  /* 0x0001c400ff297b82 */ /* 0x000e220000000800 */
[----:B------:R-:W-:Y:S05]  /*4b10*/  @!P0 BRA `(.L_x_93) ;  /* 0x0000000000288947 */ /* 0x000fea0003800000 */
[----:B---3--:R-:W3:Y:S02]  /*4b20*/  LDC R21, c[0x0][0x74c] ;  /* 0x0001d300ff157b82 */ /* 0x008ee40000000800 */
        /* <DEDUP_REMOVED lines=9> */
.L_x_93:
[----:B-1----:R-:W-:Y:S01]  /*4bc0*/  SHF.R.U64 R4, R4, R37, R5 ;  /* 0x0000002504047219 */ /* 0x002fe20000001205 */
[----:B0-----:R-:W-:Y:S01]  /*4bd0*/  VIADD R23, R32, 0xffffffff ;  /* 0xffffffff20177836 */ /* 0x001fe20000000000 */
[----:B---3--:R-:W-:Y:S01]  /*4be0*/  LOP3.LUT R21, R6, R35, RZ, 0xc0, !PT ;  /* 0x0000002306157212 */ /* 0x008fe200078ec0ff */
[----:B------:R-:W-:Y:S02]  /*4bf0*/  IMAD.MOV R29, RZ, RZ, -R29 ;  /* 0x000000ffff1d7224 */ /* 0x000fe400078e0a1d */
[----:B------:R-:W-:Y:S02]  /*4c00*/  IMAD.MOV R5, RZ, RZ, -R4 ;  /* 0x000000ffff057224 */ /* 0x000fe400078e0a04 */
[----:B------:R-:W-:Y:S01]  /*4c10*/  IMAD R6, R36, R4, R21 ;  /* 0x0000000424067224 */ /* 0x000fe200078e0215 */
[----:B------:R-:W-:Y:S01]  /*4c20*/  LOP3.LUT R21, R26, R23, RZ, 0xc0, !PT ;  /* 0x000000171a157212 */ /* 0x000fe200078ec0ff */
[----:B------:R-:W-:Y:S02]  /*4c30*/  @P3 IMAD R33, R31, R29, R34 ;  /* 0x0000001d1f213224 */ /* 0x000fe400078e0222 */
[----:B--2---:R-:W-:-:S02]  /*4c40*/  IMAD R4, R5, R40, R30 ;  /* 0x0000002805047224 */ /* 0x004fc400078e021e */
[----:B------:R-:W-:Y:S02]  /*4c50*/  IMAD R6, R6, R41, R33 ;  /* 0x0000002906067224 */ /* 0x000fe400078e0221 */
[----:B------:R-:W-:Y:S02]  /*4c60*/  IMAD R5, R4, R32, R21 ;  /* 0x0000002004057224 */ /* 0x000fe400078e0215 */
[----:B------:R-:W-:-:S03]  /*4c70*/  IMAD.MOV.U32 R22, RZ, RZ, 0x1 ;  /* 0x00000001ff167424 */ /* 0x000fc600078e00ff */
[----:B------:R-:W-:Y:S02]  /*4c80*/  SEL R4, R5, R6, !P3 ;  /* 0x0000000605047207 */ /* 0x000fe40005800000 */
[----:B------:R-:W-:Y:S01]  /*4c90*/  SEL R6, R6, R5, !P3 ;  /* 0x0000000506067207 */ /* 0x000fe20005800000 */
[----:B------:R-:W-:Y:S01]  /*4ca0*/  IMAD.MOV.U32 R5, RZ, RZ, R28 ;  /* 0x000000ffff057224 */ /* 0x000fe200078e001c */
[----:B------:R-:W-:-:S07]  /*4cb0*/  PRMT R21, R22, 0x7610, R21 ;  /* 0x0000761016157816 */ /* 0x000fce0000000015 */
.L_x_91:
[----:B------:R-:W-:Y:S02]  /*4cc0*/  LOP3.LUT P0, RZ, R21, 0xff, RZ, 0xc0, !PT ;  /* 0x000000ff15ff7812 */ /* 0x000fe4000780c0ff */
[----:B------:R-:W-:-:S11]  /*4cd0*/  LOP3.LUT R69, R69, 0x1, RZ, 0x3c, !PT ;  /* 0x0000000145457812 */ /* 0x000fd600078e3cff */
[----:B------:R-:W-:Y:S05]  /*4ce0*/  @P0 BRA `(.L_x_94) ;  /* 0xffffffcc00140947 */ /* 0x000fea000383ffff */
[----:B------:R-:W-:Y:S05]  /*4cf0*/  EXIT ;  /* 0x000000000000794d */ /* 0x000fea0003800000 */
.L_x_18:
[----:B------:R-:W-:-:S08]  /*4d00*/  ISETP.NE.AND P0, PT, R22, RZ, PT ;  /* 0x000000ff1600720c */ /* 0x000fd00003f05270 */
[----:B--23-5:R-:W0:-:S00]  /*4d10*/  USETMAXREG.DEALLOC.CTAPOOL 0x28 ;  /* 0x00000028000079c8 */ /* 0x02ce0000080e0500 */
[----:B------:R-:W-:Y:S05]  /*4d20*/  @P0 EXIT ;  /* 0x000000000000094d */ /* 0x000fea0003800000 */
[----:B0-----:R-:W-:Y:S01]  /*4d30*/  LOP3.LUT P0, RZ, R18, 0xff, RZ, 0xc0, !PT ;  /* 0x000000ff12ff7812 */ /* 0x001fe2000780c0ff */
[----:B------:R-:W-:Y:S02]  /*4d40*/  IMAD.MOV.U32 R12, RZ, RZ, 0x1 ;  /* 0x00000001ff0c7424 */ /* 0x000fe400078e00ff */
[----:B------:R-:W-:-:S10]  /*4d50*/  IMAD.MOV.U32 R13, RZ, RZ, RZ ;  /* 0x000000ffff0d7224 */ /* 0x000fd400078e00ff */
[----:B------:R-:W-:Y:S05]  /*4d60*/  @!P0 BRA `(.L_x_95) ;  /* 0x0000000c00688947 */ /* 0x000fea0003800000 */
[----:B------:R-:W0:Y:S01]  /*4d70*/  S2R R17, SR_CgaCtaId ;  /* 0x0000000000117919 */ /* 0x000e220000008800 */
[----:B------:R-:W-:Y:S01]  /*4d80*/  LOP3.LUT P0, RZ, R10, 0x1f, RZ, 0xc0, !PT ;  /* 0x0000001f0aff7812 */ /* 0x000fe2000780c0ff */
[----:B------:R-:W-:Y:S01]  /*4d90*/  ULDC UR5, c[0x0][0x758] ;  /* 0x0001d60000057ab9 */ /* 0x000fe20000000800 */
[----:B------:R-:W-:Y:S01]  /*4da0*/  UMOV UR7, 0xffffffff ;  /* 0xffffffff00077882 */ /* 0x000fe20000000000 */
[----:B------:R-:W-:Y:S01]  /*4db0*/  BSSY B0, `(.L_x_95) ;  /* 0x00000d5000007945 */ /* 0x000fe20003800000 */
[----:B------:R-:W-:Y:S01]  /*4dc0*/  USHF.L.U32 UR7, UR7, UR5, URZ ;  /* 0x0000000507077299 */ /* 0x000fe2000800063f */
[C---:B------:R-:W-:Y:S01]  /*4dd0*/  ISETP.NE.AND P2, PT, R11.reuse, RZ, PT ;  /* 0x000000ff0b00720c */ /* 0x040fe20003f45270 */
[----:B------:R-:W-:Y:S01]  /*4de0*/  IMAD.MOV.U32 R15, RZ, RZ, 0x1 ;  /* 0x00000001ff0f7424 */ /* 0x000fe200078e00ff */
[----:B------:R-:W-:Y:S01]  /*4df0*/  ISETP.NE.OR P0, PT, R11, RZ, !P0 ;  /* 0x000000ff0b00720c */ /* 0x000fe20004705670 */
[----:B------:R-:W-:Y:S01]  /*4e00*/  IMAD.MOV.U32 R12, RZ, RZ, 0x1 ;  /* 0x00000001ff0c7424 */ /* 0x000fe200078e00ff */
[----:B------:R-:W-:Y:S01]  /*4e10*/  LOP3.LUT R14, R7, 0x2, RZ, 0xfc, !PT ;  /* 0x00000002070e7812 */ /* 0x000fe200078efcff */
[----:B------:R-:W-:Y:S01]  /*4e20*/  IMAD.MOV.U32 R13, RZ, RZ, RZ ;  /* 0x000000ffff0d7224 */ /* 0x000fe200078e00ff */
[----:B------:R-:W-:Y:S01]  /*4e30*/  ULDC UR4, c[0x0][0x700] ;  /* 0x0001c00000047ab9 */ /* 0x000fe20000000800 */
[----:B------:R-:W-:Y:S01]  /*4e40*/  UMOV UR8, 0x1 ;  /* 0x0000000100087882 */ /* 0x000fe20000000000 */
[----:B------:R-:W-:-:S02]  /*4e50*/  UIADD3 UR29, UR6, 0x1, URZ ;  /* 0x00000001061d7890 */ /* 0x000fc4000fffe03f */
[----:B------:R-:W-:Y:S02]  /*4e60*/  UIADD3 UR4, UR4, -0x1, URZ ;  /* 0xffffffff04047890 */ /* 0x000fe4000fffe03f */
[----:B------:R-:W-:Y:S02]  /*4e70*/  USHF.L.U32 UR5, UR8, UR5, URZ ;  /* 0x0000000508057299 */ /* 0x000fe4000800063f */
[----:B------:R-:W-:Y:S01]  /*4e80*/  ULOP3.LUT UR7, URZ, UR7, URZ, 0x33, !UPT ;  /* 0x000000073f077292 */ /* 0x000fe2000f8e333f */
[----:B------:R-:W-:Y:S01]  /*4e90*/  ULDC.64 UR32, c[0x0][0x198] ;  /* 0x0000660000207ab9 */ /* 0x000fe20000000a00 */
[C---:B0-----:R-:W-:Y:S02]  /*4ea0*/  IMAD.SHL.U32 R10, R17.reuse, 0x1000, RZ ;  /* 0x00001000110a7824 */ /* 0x041fe400078e00ff */
[----:B------:R-:W-:-:S03]  /*4eb0*/  IMAD.SHL.U32 R17, R17, 0x20, RZ ;  /* 0x0000002011117824 */ /* 0x000fc600078e00ff */
[----:B------:R-:W-:Y:S02]  /*4ec0*/  LOP3.LUT R10, R10, 0x1000, RZ, 0xc0, !PT ;  /* 0x000010000a0a7812 */ /* 0x000fe400078ec0ff */
[----:B------:R-:W-:-:S03]  /*4ed0*/  LOP3.LUT R17, R17, 0x20, RZ, 0xc0, !PT ;  /* 0x0000002011117812 */ /* 0x000fc600078ec0ff */
[----:B------:R-:W-:-:S07]  /*4ee0*/  VIADD R16, R10, 0x11200 ;  /* 0x000112000a107836 */ /* 0x000fce0000000000 */
.L_x_107:
[----:B------:R-:W-:-:S03]  /*4ef0*/  UMOV UR8, 0xffffffff ;  /* 0xffffffff00087882 */ /* 0x000fc60000000000 */
[----:B------:R-:W-:Y:S05]  /*4f00*/  BRA.DIV UR8, `(.L_x_96) ;  /* 0x0000001608dc7947 */ /* 0x000fea000b800000 */
[----:B------:R-:W-:-:S13]  /*4f10*/  ELECT P1, URZ, PT ;  /* 0x00000000003f782f */ /* 0x000fda0003820000 */
.L_x_133:
[----:B------:R-:W0:Y:S01]  /*4f20*/  LDC R10, c[0x0][0x604] ;  /* 0x00018100ff0a7b82 */ /* 0x000e220000000800 */
[----:B------:R-:W-:Y:S01]  /*4f30*/  BSSY B1, `(.L_x_97) ;  /* 0x0000048000017945 */ /* 0x000fe20003800000 */
[----:B0-----:R-:W-:-:S13]  /*4f40*/  ISETP.LT.OR P1, PT, R10, 0x1, !P1 ;  /* 0x000000010a00780c */ /* 0x001fda0004f21670 */
[----:B------:R-:W-:Y:S05]  /*4f50*/  @P1 BRA `(.L_x_98) ;  /* 0x0000000400141947 */ /* 0x000fea0003800000 */
[----:B------:R-:W-:Y:S02]  /*4f60*/  IMAD R20, R4, 0x40, R17 ;  /* 0x0000004004147824 */ /* 0x000fe400078e0211 */
[----:B------:R-:W-:Y:S02]  /*4f70*/  IMAD.SHL.U32 R26, R6, 0x40, RZ ;  /* 0x00000040061a7824 */ /* 0x000fe400078e00ff */
[----:B------:R-:W-:Y:S02]  /*4f80*/  IMAD.MOV.U32 R21, RZ, RZ, RZ ;  /* 0x000000ffff157224 */ /* 0x000fe400078e00ff */
[----:B------:R-:W-:Y:S02]  /*4f90*/  IMAD.MOV.U32 R23, RZ, RZ, RZ ;  /* 0x000000ffff177224 */ /* 0x000fe400078e00ff */
[----:B------:R-:W-:Y:S02]  /*4fa0*/  IMAD.U32 R24, RZ, RZ, UR29 ;  /* 0x0000001dff187e24 */ /* 0x000fe4000f8e00ff */
[----:B------:R-:W-:-:S02]  /*4fb0*/  IMAD.MOV.U32 R4, RZ, RZ, R12 ;  /* 0x000000ffff047224 */ /* 0x000fc400078e000c */
[----:B------:R-:W-:Y:S02]  /*4fc0*/  IMAD.MOV.U32 R11, RZ, RZ, R13 ;  /* 0x000000ffff0b7224 */ /* 0x000fe400078e000d */
[----:B------:R-:W-:-:S07]  /*4fd0*/  IMAD.MOV.U32 R25, RZ, RZ, RZ ;  /* 0x000000ffff197224 */ /* 0x000fce00078e00ff */
.L_x_102:
[----:B------:R-:W0:Y:S01]  /*4fe0*/  S2R R19, SR_CgaCtaId ;  /* 0x0000000000137919 */ /* 0x000e220000008800 */
[----:B------:R-:W-:Y:S01]  /*4ff0*/  MOV R10, 0x400 ;  /* 0x00000400000a7802 */ /* 0x000fe20000000f00 */
[----:B------:R-:W1:Y:S03]  /*5000*/  @!P2 LDC R18, c[0x0][0x640] ;  /* 0x00019000ff12ab82 */ /* 0x000e660000000800 */
[----:B0-----:R-:W-:Y:S02]  /*5010*/  LEA R22, R19, R10, 0x18 ;  /* 0x0000000a13167211 */ /* 0x001fe400078ec0ff */
[----:B------:R-:W-:-:S03]  /*5020*/  SHF.L.U32 R10, R4, 0x1f, RZ ;  /* 0x0000001f040a7819 */ /* 0x000fc600000006ff */
[----:B------:R-:W-:-:S04]  /*5030*/  IMAD R19, R11, 0x8, R22 ;  /* 0x000000080b137824 */ /* 0x000fc800078e0216 */
[----:B------:R-:W0:Y:S02]  /*5040*/  SYNCS.PHASECHK.TRANS64.TRYWAIT P1, [R19+URZ+0x88], R10 ;  /* 0x0000880a130075a7 */ /* 0x000e24000802017f */
[----:B01----:R-:W-:Y:S05]  /*5050*/  @!P1 BRA `(.L_x_99) ;  /* 0x0000001400a89947 */ /* 0x003fea0003800000 */
.L_x_134:
[----:B0-----:R-:W-:Y:S01]  /*5060*/  PRMT R10, R14, 0x9910, RZ ;  /* 0x000099100e0a7816 */ /* 0x001fe200000000ff */
[----:B------:R0:W-:Y:S03]  /*5070*/  @!P2 SYNCS.ARRIVE.TRANS64 RZ, [R19+URZ], R18 ;  /* 0x0000001213ffa9a7 */ /* 0x0001e6000800003f */
[----:B------:R-:W-:-:S13]  /*5080*/  ISETP.NE.AND P1, PT, R10, 0x2, PT ;  /* 0x000000020a00780c */ /* 0x000fda0003f25270 */
[----:B0-----:R-:W-:Y:S05]  /*5090*/  @P1 BRA `(.L_x_100) ;  /* 0x0000000000041947 */ /* 0x001fea0003800000 */
[----:B------:R-:W-:Y:S01]  /*50a0*/  BPT.TRAP 0x1 ;  /* 0x000000040000795c */ /* 0x000fe20000300000 */
.L_x_100:
[----:B------:R-:W-:Y:S05]  /*50b0*/  @P0 BRA `(.L_x_101) ;  /* 0x0000000000040947 */ /* 0x000fea0003800000 */
[----:B------:R-:W-:Y:S01]  /*50c0*/  BPT.TRAP 0x1 ;  /* 0x000000040000795c */ /* 0x000fe20000300000 */
.L_x_101:
[C-C-:B------:R-:W-:Y:S01]  /*50d0*/  IMAD R10, R11.reuse, 0x1000, R22.reuse ;  /* 0x000010000b0a7824 */ /* 0x140fe200078e0216 */
[----:B------:R-:W-:Y:S01]  /*50e0*/  R2UR UR21, R22 ;  /* 0x00000000161572ca */ /* 0x000fe200000e0000 */
[----:B------:R-:W-:Y:S01]  /*50f0*/  IMAD R22, R11, 0x400, R22 ;  /* 0x000004000b167824 */ /* 0x000fe200078e0216 */
[----:B------:R-:W-:Y:S01]  /*5100*/  R2UR UR17, R19 ;  /* 0x00000000131172ca */ /* 0x000fe200000e0000 */
[----:B------:R-:W-:Y:S01]  /*5110*/  VIADD R24, R24, 0xffffffff ;  /* 0xffffffff18187836 */ /* 0x000fe20000000000 */
[----:B------:R-:W-:Y:S01]  /*5120*/  R2UR UR16, R10 ;  /* 0x000000000a1072ca */ /* 0x000fe200000e0000 */
[----:B------:R-:W-:Y:S01]  /*5130*/  IMAD R10, R11, 0x2000, R16 ;  /* 0x000020000b0a7824 */ /* 0x000fe200078e0210 */
[----:B------:R-:W-:Y:S01]  /*5140*/  R2UR UR8, R22 ;  /* 0x00000000160872ca */ /* 0x000fe200000e0000 */
[----:B------:R-:W-:Y:S01]  /*5150*/  UIADD3 UR14, UP0, UR32, 0xf0, URZ ;  /* 0x000000f0200e7890 */ /* 0x000fe2000ff1e03f */
[----:B------:R-:W-:Y:S01]  /*5160*/  R2UR UR20, R5 ;  /* 0x00000000051472ca */ /* 0x000fe200000e0000 */
[----:B------:R-:W-:Y:S01]  /*5170*/  UIADD3 UR22, UP1, UR32, 0x1f0, URZ ;  /* 0x000001f020167890 */ /* 0x000fe2000ff3e03f */
[----:B------:R-:W-:Y:S01]  /*5180*/  R2UR UR24, R10 ;  /* 0x000000000a1872ca */ /* 0x000fe200000e0000 */
[----:B------:R-:W-:Y:S01]  /*5190*/  UIADD3 UR34, UP2, UR32, 0x2f0, URZ ;  /* 0x000002f020227890 */ /* 0x000fe2000ff5e03f */
[----:B------:R-:W-:Y:S01]  /*51a0*/  R2UR UR18, R23 ;  /* 0x00000000171272ca */ /* 0x000fe200000e0000 */
[----:B------:R-:W-:Y:S01]  /*51b0*/  UIADD3.X UR15, URZ, UR33, URZ, UP0, !UPT ;  /* 0x000000213f0f7290 */ /* 0x000fe200087fe43f */
[----:B------:R-:W-:Y:S01]  /*51c0*/  R2UR UR19, R26 ;  /* 0x000000001a1372ca */ /* 0x000fe200000e0000 */
[----:B------:R-:W-:Y:S01]  /*51d0*/  UIADD3.X UR23, URZ, UR33, URZ, UP1, !UPT ;  /* 0x000000213f177290 */ /* 0x000fe20008ffe43f */
[----:B------:R-:W-:Y:S01]  /*51e0*/  R2UR UR11, R6 ;  /* 0x00000000060b72ca */ /* 0x000fe200000e0000 */
[----:B------:R-:W-:Y:S01]  /*51f0*/  UIADD3 UR16, UR16, 0x200, URZ ;  /* 0x0000020010107890 */ /* 0x000fe2000fffe03f */
[----:B------:R-:W-:Y:S01]  /*5200*/  R2UR UR12, R25 ;  /* 0x00000000190c72ca */ /* 0x000fe200000e0000 */
[----:B------:R-:W-:Y:S01]  /*5210*/  UIADD3 UR8, UR8, 0x33200, URZ ;  /* 0x0003320008087890 */ /* 0x000fe2000fffe03f */
[----:B------:R-:W-:Y:S01]  /*5220*/  R2UR UR26, R21 ;  /* 0x00000000151a72ca */ /* 0x000fe200000e0000 */
[----:B------:R-:W-:Y:S01]  /*5230*/  VIADD R11, R11, 0x1 ;  /* 0x000000010b0b7836 */ /* 0x000fe20000000000 */
[----:B------:R-:W-:Y:S01]  /*5240*/  R2UR UR27, R20 ;  /* 0x00000000141b72ca */ /* 0x000fe200000e0000 */
[----:B------:R-:W-:Y:S01]  /*5250*/  UIADD3.X UR35, URZ, UR33, URZ, UP2, !UPT ;  /* 0x000000213f237290 */ /* 0x000fe200097fe43f */
[----:B------:R-:W-:Y:S01]  /*5260*/  ISETP.GT.AND P4, PT, R24, 0x1, PT ;  /* 0x000000011800780c */ /* 0x000fe20003f84270 */
[----:B------:R-:W-:Y:S01]  /*5270*/  UIADD3 UR24, UR21, UR24, URZ ;  /* 0x0000001815187290 */ /* 0x000fe2000fffe03f */
[----:B------:R-:W-:Y:S01]  /*5280*/  ISETP.NE.AND P1, PT, R11, 0x11, PT ;  /* 0x000000110b00780c */ /* 0x000fe20003f25270 */
[----:B------:R-:W-:Y:S01]  /*5290*/  UMOV UR30, 0x0 ;  /* 0x00000000001e7882 */ /* 0x000fe20000000000 */
[----:B------:R-:W-:Y:S01]  /*52a0*/  UMOV UR31, 0x10000000 ;  /* 0x10000000001f7882 */ /* 0x000fe20000000000 */
[----:B------:R-:W-:Y:S01]  /*52b0*/  UMOV UR10, URZ ;  /* 0x0000003f000a7c82 */ /* 0x000fe20008000000 */
[----:B------:R-:W-:Y:S01]  /*52c0*/  UMOV UR9, UR17 ;  /* 0x0000001100097c82 */ /* 0x000fe20008000000 */
[----:B------:R-:W-:Y:S01]  /*52d0*/  UMOV UR13, UR20 ;  /* 0x00000014000d7c82 */ /* 0x000fe20008000000 */
[----:B------:R0:W-:Y:S01]  /*52e0*/  UTMALDG.3D [UR16], [UR14], desc[UR30] ;  /* 0x00001e100e0075b4 */ /* 0x0001e20008011000 */
[----:B------:R-:W-:Y:S01]  /*52f0*/  UMOV UR21, 0x30000 ;  /* 0x0003000000157882 */ /* 0x000fe20000000000 */
[----:B------:R-:W-:Y:S01]  /*5300*/  UMOV UR25, UR17 ;  /* 0x0000001100197c82 */ /* 0x000fe20008000000 */
[----:B------:R-:W-:Y:S01]  /*5310*/  UMOV UR28, UR20 ;  /* 0x00000014001c7c82 */ /* 0x000fe20008000000 */
[----:B------:R-:W-:Y:S01]  /*5320*/  SEL R19, RZ, 0x1, P1 ;  /* 0x00000001ff137807 */ /* 0x000fe20000800000 */
[----:B------:R-:W-:Y:S01]  /*5330*/  VIADD R25, R25, 0x1 ;  /* 0x0000000119197836 */ /* 0x000fe20000000000 */
[----:B------:R-:W-:Y:S01]  /*5340*/  SEL R11, R11, RZ, P1 ;  /* 0x000000ff0b0b7207 */ /* 0x000fe20000800000 */
[----:B------:R-:W-:Y:S01]  /*5350*/  VIADD R23, R23, 0x40 ;  /* 0x0000004017177836 */ /* 0x000fe20000000000 */
[----:B------:R0:W-:Y:S01]  /*5360*/  UTMALDG.4D [UR8], [UR22], desc[UR30] ;  /* 0x00001e08160075b4 */ /* 0x0001e20008019000 */
[----:B------:R-:W-:Y:S01]  /*5370*/  LOP3.LUT R4, R4, R19, RZ, 0x3c, !PT ;  /* 0x0000001304047212 */ /* 0x000fe200078e3cff */
[----:B------:R-:W-:Y:S01]  /*5380*/  VIADD R21, R21, 0x80 ;  /* 0x0000008015157836 */ /* 0x000fe20000000000 */
[----:B------:R0:W-:Y:S02]  /*5390*/  UTMALDG.3D.MULTICAST [UR24], [UR34], UR21, desc[UR30] ;  /* 0x00001e18220073b4 */ /* 0x0001e40008011815 */
[----:B0-----:R-:W-:Y:S05]  /*53a0*/  @P4 BRA `(.L_x_102) ;  /* 0xfffffffc000c4947 */ /* 0x001fea000383ffff */
.L_x_98:
[----:B------:R-:W-:Y:S05]  /*53b0*/  BSYNC B1 ;  /* 0x0000000000017941 */ /* 0x000fea0003800000 */
.L_x_97:
[----:B------:R-:W-:Y:S01]  /*53c0*/  LOP3.LUT P5, RZ, R15, 0xff, RZ, 0xc0, !PT ;  /* 0x000000ff0fff7812 */ /* 0x000fe200078ac0ff */
[----:B------:R-:W-:Y:S01]  /*53d0*/  VIADD R6, R13, UR6 ;  /* 0x000000060d067c36 */ /* 0x000fe20008000000 */
[----:B------:R-:W-:Y:S01]  /*53e0*/  ULDC.64 UR8, c[0x0][0x750] ;  /* 0x0001d40000087ab9 */ /* 0x000fe20000000a00 */
[----:B------:R-:W-:Y:S01]  /*53f0*/  IMAD.U32 R11, RZ, RZ, UR6 ;  /* 0x00000006ff0b7e24 */ /* 0x000fe2000f8e00ff */
[----:B------:R-:W-:Y:S01]  /*5400*/  UISETP.GE.U32.AND UP0, UPT, UR6, 0x11, UPT ;  /* 0x000000110600788c */ /* 0x000fe2000bf06070 */
[----:B------:R-:W-:Y:S01]  /*5410*/  BSSY B1, `(.L_x_103) ;  /* 0x000006c000017945 */ /* 0x000fe20003800000 */
[----:B------:R-:W-:Y:S02]  /*5420*/  ISETP.GT.U32.AND P1, PT, R6, 0x10, PT ;  /* 0x000000100600780c */ /* 0x000fe40003f24070 */
[----:B------:R-:W-:Y:S02]  /*5430*/  PRMT R15, RZ, 0x7610, R15 ;  /* 0x00007610ff0f7816 */ /* 0x000fe4000000000f */
[----:B------:R-:W-:-:S02]  /*5440*/  ISETP.LT.U32.AND P1, PT, R11, 0x11, P1 ;  /* 0x000000110b00780c */ /* 0x000fc40000f21070 */
[----:B------:R-:W-:Y:S01]  /*5450*/  PLOP3.LUT P4, PT, PT, PT, UP0, 0x80, 0x0 ;  /* 0x000000000000781c */ /* 0x000fe20003f8f008 */
[----:B------:R-:W0:Y:S01]  /*5460*/  @P5 S2R R5, SR_CgaCtaId ;  /* 0x0000000000055919 */ /* 0x000e220000008800 */
[----:B------:R-:W-:-:S04]  /*5470*/  @P5 MOV R4, 0x400 ;  /* 0x0000040000045802 */ /* 0x000fc80000000f00 */
[----:B0-----:R-:W-:Y:S01]  /*5480*/  @P5 LEA R10, R5, R4, 0x18 ;  /* 0x00000004050a5211 */ /* 0x001fe200078ec0ff */
[----:B------:R-:W-:-:S03]  /*5490*/  IMAD.WIDE.U32 R4, R6, -0xf0f0f0f, RZ ;  /* 0xf0f0f0f106047825 */ /* 0x000fc600078e00ff */
[----:B------:R0:W-:Y:S01]  /*54a0*/  @P5 SYNCS.ARRIVE.TRANS64.A1T0 RZ, [R10+URZ+0x148], RZ ;  /* 0x000148ff0aff59a7 */ /* 0x0001e2000810003f */
[----:B------:R-:W-:Y:S01]  /*54b0*/  IADD3 R2, P5, R2, R8, RZ ;  /* 0x0000000802027210 */ /* 0x000fe20007fbe0ff */
[----:B------:R-:W-:Y:S01]  /*54c0*/  IMAD.MOV.U32 R4, RZ, RZ, -0x1 ;  /* 0xffffffffff047424 */ /* 0x000fe200078e00ff */
[----:B------:R-:W-:Y:S02]  /*54d0*/  SHF.R.U32.HI R11, RZ, 0x4, R5 ;  /* 0x00000004ff0b7819 */ /* 0x000fe40000011605 */
[----:B------:R-:W-:Y:S01]  /*54e0*/  SEL R5, RZ, 0x1, !P1 ;  /* 0x00000001ff057807 */ /* 0x000fe20004800000 */
[----:B------:R-:W-:Y:S01]  /*54f0*/  IMAD.X R3, R3, 0x1, R0, P5 ;  /* 0x0000000103037824 */ /* 0x000fe200028e0600 */
[----:B------:R-:W-:Y:S01]  /*5500*/  ISETP.GE.U32.AND P1, PT, R2, UR8, PT ;  /* 0x0000000802007c0c */ /* 0x000fe2000bf26070 */
[----:B------:R-:W-:Y:S01]  /*5510*/  IMAD R13, R11, -0x11, R6 ;  /* 0xffffffef0b0d7824 */ /* 0x000fe200078e0206 */
[----:B------:R-:W-:Y:S01]  /*5520*/  LOP3.LUT R12, R12, R5, RZ, 0x3c, !PT ;  /* 0x000000050c0c7212 */ /* 0x000fe200078e3cff */
[----:B------:R-:W-:Y:S01]  /*5530*/  IMAD.MOV.U32 R6, RZ, RZ, -0x1 ;  /* 0xffffffffff067424 */ /* 0x000fe200078e00ff */
[----:B------:R-:W-:Y:S01]  /*5540*/  ISETP.GE.U32.AND.EX P1, PT, R3, UR9, PT, P1 ;  /* 0x0000000903007c0c */ /* 0x000fe2000bf26110 */
[----:B------:R-:W-:Y:S01]  /*5550*/  IMAD.MOV.U32 R5, RZ, RZ, -0x1 ;  /* 0xffffffffff057424 */ /* 0x000fe200078e00ff */
[----:B------:R-:W-:-:S02]  /*5560*/  @P4 LOP3.LUT R12, R12, 0x1, R11, 0x78, !PT ;  /* 0x000000010c0c4812 */ /* 0x000fc400078e780b */
[----:B0-----:R-:W-:-:S09]  /*5570*/  PRMT R10, RZ, 0x7610, R10 ;  /* 0x00007610ff0a7816 */ /* 0x001fd2000000000a */
[----:B------:R-:W-:Y:S05]  /*5580*/  @P1 BRA `(.L_x_104) ;  /* 0x0000000400501947 */ /* 0x000fea0003800000 */
[----:B------:R-:W0:Y:S01]  /*5590*/  S2R R6, SR_CTAID.X ;  /* 0x0000000000067919 */ /* 0x000e220000002500 */
[----:B------:R-:W-:Y:S01]  /*55a0*/  ULDC.64 UR8, c[0x0][0x728] ;  /* 0x0001ca0000087ab9 */ /* 0x000fe20000000a00 */
[----:B------:R-:W-:Y:S01]  /*55b0*/  ULDC UR11, c[0x0][0x730] ;  /* 0x0001cc00000b7ab9 */ /* 0x000fe20000000800 */
[----:B------:R-:W-:Y:S01]  /*55c0*/  ISETP.NE.U32.AND P1, PT, RZ, UR8, PT ;  /* 0x00000008ff007c0c */ /* 0x000fe2000bf25070 */
[----:B------:R-:W1:Y:S01]  /*55d0*/  S2R R19, SR_CTAID.Y ;  /* 0x0000000000137919 */ /* 0x000e620000002600 */
[----:B------:R-:W-:Y:S01]  /*55e0*/  ULDC UR12, c[0x0][0x150] ;  /* 0x00005400000c7ab9 */ /* 0x000fe20000000800 */
[----:B------:R-:W-:Y:S01]  /*55f0*/  IMAD.MOV.U32 R4, RZ, RZ, R2 ;  /* 0x000000ffff047224 */ /* 0x000fe200078e0002 */
[----:B------:R-:W-:Y:S01]  /*5600*/  ISETP.NE.AND.EX P1, PT, RZ, UR9, PT, P1 ;  /* 0x00000009ff007c0c */ /* 0x000fe2000bf25310 */
[----:B------:R-:W-:Y:S01]  /*5610*/  IMAD.MOV.U32 R5, RZ, RZ, R3 ;  /* 0x000000ffff057224 */ /* 0x000fe200078e0003 */
[----:B0-----:R-:W-:-:S11]  /*5620*/  I2FP.F32.U32 R20, R6 ;  /* 0x0000000600147245 */ /* 0x001fd60000201000 */
[----:B------:R-:W-:Y:S05]  /*5630*/  @!P1 BRA `(.L_x_105) ;  /* 0x0000000000289947 */ /* 0x000fea0003800000 */
[----:B------:R-:W-:Y:S02]  /*5640*/  ULDC UR10, c[0x0][0x734] ;  /* 0x0001cd00000a7ab9 */ /* 0x000fe40000000800 */
[----:B------:R-:W-:-:S05]  /*5650*/  IADD3 R5, P1, R2, UR10, RZ ;  /* 0x0000000a02057c10 */ /* 0x000fca000ff3e0ff */
[----:B------:R-:W-:-:S04]  /*5660*/  IMAD.X R21, RZ, RZ, R3, P1 ;  /* 0x000000ffff157224 */ /* 0x000fc800008e0603 */
[----:B------:R-:W-:-:S04]  /*5670*/  IMAD.WIDE.U32 R10, R21, UR8, RZ ;  /* 0x00000008150a7c25 */ /* 0x000fc8000f8e00ff */
[----:B------:R-:W-:-:S04]  /*5680*/  IMAD.WIDE.U32 R10, P1, R5, UR9, R10 ;  /* 0x00000009050a7c25 */ /* 0x000fc8000f82000a */
[----:B------:R-:W-:-:S04]  /*5690*/  IMAD.WIDE.U32 R4, R5, UR8, RZ ;  /* 0x0000000805047c25 */ /* 0x000fc8000f8e00ff */
[----:B------:R-:W-:Y:S01]  /*56a0*/  IMAD.MOV.U32 R4, RZ, RZ, R11 ;  /* 0x000000ffff047224 */ /* 0x000fe200078e000b */
[----:B------:R-:W-:Y:S01]  /*56b0*/  IADD3 RZ, P4, R5, R10, RZ ;  /* 0x0000000a05ff7210 */ /* 0x000fe20007f9e0ff */
[----:B------:R-:W-:-:S04]  /*56c0*/  IMAD.X R5, RZ, RZ, RZ, P1 ;  /* 0x000000ffff057224 */ /* 0x000fc800008e06ff */
[----:B------:R-:W-:-:S08]  /*56d0*/  IMAD.WIDE.U32.X R4, R21, UR9, R4, P4 ;  /* 0x0000000915047c25 */ /* 0x000fd0000a0e0404 */
.L_x_105:
[--C-:B------:R-:W-:Y:S01]  /*56e0*/  SHF.R.U64 R18, R4, UR11, R5.reuse ;  /* 0x0000000b04127c19 */ /* 0x100fe20008001205 */
[----:B------:R-:W-:Y:S01]  /*56f0*/  FMUL R20, R20, UR12 ;  /* 0x0000000c14147c20 */ /* 0x000fe20008400000 */
[----:B------:R-:W0:Y:S01]  /*5700*/  LDC R21, c[0x0][0x144] ;  /* 0x00005100ff157b82 */ /* 0x000e220000000800 */
[----:B-1----:R-:W-:Y:S01]  /*5710*/  I2FP.F32.U32 R10, R19 ;  /* 0x00000013000a7245 */ /* 0x002fe20000201000 */
[----:B------:R-:W-:Y:S01]  /*5720*/  ULDC UR10, c[0x0][0x154] ;  /* 0x00005500000a7ab9 */ /* 0x000fe20000000800 */
[----:B------:R-:W-:Y:S01]  /*5730*/  SHF.R.U32.HI R4, RZ, UR11, R5 ;  /* 0x0000000bff047c19 */ /* 0x000fe20008011605 */
[----:B------:R-:W-:Y:S01]  /*5740*/  ULDC.64 UR8, c[0x0][0x720] ;  /* 0x0001c80000087ab9 */ /* 0x000fe20000000a00 */
[----:B------:R-:W-:Y:S01]  /*5750*/  IADD3 R5, P1, RZ, -R18, RZ ;  /* 0x80000012ff057210 */ /* 0x000fe20007f3e0ff */
[----:B------:R-:W1:Y:S01]  /*5760*/  F2I.U32.TRUNC.NTZ R20, R20 ;  /* 0x0000001400147305 */ /* 0x000e62000020f000 */
[----:B------:R-:W-:Y:S01]  /*5770*/  FMUL R10, R10, UR10 ;  /* 0x0000000a0a0a7c20 */ /* 0x000fe20008400000 */
[----:B------:R-:W2:Y:S01]  /*5780*/  LDC R22, c[0x0][0x148] ;  /* 0x00005200ff167b82 */ /* 0x000ea20000000800 */
[----:B------:R-:W-:Y:S01]  /*5790*/  ULDC.64 UR10, c[0x0][0x740] ;  /* 0x0001d000000a7ab9 */ /* 0x000fe20000000a00 */
[----:B------:R-:W-:Y:S01]  /*57a0*/  IMAD.X R4, RZ, RZ, ~R4, P1 ;  /* 0x000000ffff047224 */ /* 0x000fe200008e0e04 */
[----:B------:R-:W-:-:S03]  /*57b0*/  ISETP.NE.U32.AND P1, PT, RZ, UR10, PT ;  /* 0x0000000aff007c0c */ /* 0x000fc6000bf25070 */
[----:B------:R-:W-:Y:S01]  /*57c0*/  IMAD R4, R4, UR8, RZ ;  /* 0x0000000804047c24 */ /* 0x000fe2000f8e02ff */
[----:B------:R-:W3:Y:S01]  /*57d0*/  F2I.U32.TRUNC.NTZ R10, R10 ;  /* 0x0000000a000a7305 */ /* 0x000ee2000020f000 */
[----:B------:R-:W-:Y:S02]  /*57e0*/  ISETP.NE.AND.EX P1, PT, RZ, UR11, PT, P1 ;  /* 0x0000000bff007c0c */ /* 0x000fe4000bf25310 */
[C---:B------:R-:W-:Y:S02]  /*57f0*/  IMAD R11, R5.reuse, UR9, R4 ;  /* 0x00000009050b7c24 */ /* 0x040fe4000f8e0204 */
[----:B------:R-:W-:Y:S01]  /*5800*/  IMAD.WIDE.U32 R4, R5, UR8, R2 ;  /* 0x0000000805047c25 */ /* 0x000fe2000f8e0002 */
[----:B------:R-:W-:-:S03]  /*5810*/  ULDC UR8, c[0x0][0x718] ;  /* 0x0001c60000087ab9 */ /* 0x000fc60000000800 */
[----:B-1----:R-:W-:Y:S02]  /*5820*/  IMAD.MOV R20, RZ, RZ, -R20 ;  /* 0x000000ffff147224 */ /* 0x002fe400078e0a14 */
[----:B------:R-:W-:Y:S02]  /*5830*/  IMAD.IADD R5, R5, 0x1, R11 ;  /* 0x0000000105057824 */ /* 0x000fe400078e020b */
[----:B0-----:R-:W-:-:S03]  /*5840*/  IMAD R6, R21, R20, R6 ;  /* 0x0000001415067224 */ /* 0x001fc600078e0206 */
[--C-:B------:R-:W-:Y:S01]  /*5850*/  SHF.R.U64 R20, R4, UR8, R5.reuse ;  /* 0x0000000804147c19 */ /* 0x100fe20008001205 */
[----:B---3--:R-:W-:Y:S01]  /*5860*/  IMAD.MOV R4, RZ, RZ, -R10 ;  /* 0x000000ffff047224 */ /* 0x008fe200078e0a0a */
[----:B------:R-:W-:Y:S01]  /*5870*/  SHF.R.U32.HI R5, RZ, UR8, R5 ;  /* 0x00000008ff057c19 */ /* 0x000fe20008011605 */
[----:B------:R-:W-:Y:S02]  /*5880*/  ULDC UR8, c[0x0][0x708] ;  /* 0x0001c20000087ab9 */ /* 0x000fe40000000800 */
[----:B--2---:R-:W-:Y:S01]  /*5890*/  @P3 IMAD R6, R22, R4, R19 ;  /* 0x0000000416063224 */ /* 0x004fe200078e0213 */
[--C-:B------:R-:W-:Y:S02]  /*58a0*/  SHF.R.U64 R22, R20, UR8, R5.reuse ;  /* 0x0000000814167c19 */ /* 0x100fe40008001205 */
[----:B------:R-:W-:Y:S01]  /*58b0*/  SHF.R.U32.HI R5, RZ, UR8, R5 ;  /* 0x00000008ff057c19 */ /* 0x000fe20008011605 */
[----:B------:R-:W-:-:S03]  /*58c0*/  ULDC UR8, c[0x0][0x758] ;  /* 0x0001d60000087ab9 */ /* 0x000fc60000000800 */
[--C-:B------:R-:W-:Y:S02]  /*58d0*/  SHF.R.U64 R19, R22, UR8, R5.reuse ;  /* 0x0000000816137c19 */ /* 0x100fe40008001205 */
[----:B------:R-:W-:-:S03]  /*58e0*/  SHF.R.U32.HI R21, RZ, UR8, R5 ;  /* 0x00000008ff157c19 */ /* 0x000fc60008011605 */
[----:B------:R-:W-:Y:S02]  /*58f0*/  IMAD.MOV.U32 R10, RZ, RZ, R19 ;  /* 0x000000ffff0a7224 */ /* 0x000fe400078e0013 */
[----:B------:R-:W-:Y:S01]  /*5900*/  IMAD.MOV.U32 R5, RZ, RZ, R21 ;  /* 0x000000ffff057224 */ /* 0x000fe200078e0015 */
[----:B------:R-:W-:Y:S06]  /*5910*/  @!P1 BRA `(.L_x_106) ;  /* 0x00000000002c9947 */ /* 0x000fec0003800000 */
        /* <DEDUP_REMOVED lines=9> */
[----:B------:R-:W-:-:S04]  /*59b0*/  IMAD.WIDE.U32.X R4, R21, UR11, R4, P4 ;  /* 0x0000000b15047c25 */ /* 0x000fc8000a0e0404 */
[----:B------:R-:W-:-:S07]  /*59c0*/  IMAD.MOV.U32 R10, RZ, RZ, R4 ;  /* 0x000000ffff0a7224 */ /* 0x000fce00078e0004 */
.L_x_106:
[----:B------:R-:W-:Y:S01]  /*59d0*/  ULDC UR8, c[0x0][0x748] ;  /* 0x0001d20000087ab9 */ /* 0x000fe20000000800 */
[----:B------:R-:W-:Y:S01]  /*59e0*/  LOP3.LUT R4, R22, UR7, RZ, 0xc0, !PT ;  /* 0x0000000716047c12 */ /* 0x000fe2000f8ec0ff */
[----:B------:R-:W-:Y:S01]  /*59f0*/  ULDC UR9, c[0x0][0x710] ;  /* 0x0001c40000097ab9 */ /* 0x000fe20000000800 */
[----:B------:R-:W-:Y:S01]  /*5a00*/  SHF.R.U64 R5, R10, UR8, R5 ;  /* 0x000000080a057c19 */ /* 0x000fe20008001205 */
[----:B------:R-:W-:Y:S01]  /*5a10*/  ULDC UR8, c[0x0][0x738] ;  /* 0x0001ce0000087ab9 */ /* 0x000fe20000000800 */
[----:B------:R-:W-:-:S03]  /*5a20*/  LOP3.LUT R20, R20, UR4, RZ, 0xc0, !PT ;  /* 0x0000000414147c12 */ /* 0x000fc6000f8ec0ff */
[----:B------:R-:W-:Y:S02]  /*5a30*/  IMAD.MOV R10, RZ, RZ, -R5 ;  /* 0x000000ffff0a7224 */ /* 0x000fe400078e0a05 */
[----:B------:R-:W-:Y:S02]  /*5a40*/  IMAD R5, R5, UR5, R4 ;  /* 0x0000000505057c24 */ /* 0x000fe4000f8e0204 */
[----:B------:R-:W-:Y:S01]  /*5a50*/  IMAD R19, R10, UR8, R19 ;  /* 0x000000080a137c24 */ /* 0x000fe2000f8e0213 */
[----:B------:R-:W-:Y:S01]  /*5a60*/  ULDC UR8, c[0x0][0x700] ;  /* 0x0001c00000087ab9 */ /* 0x000fe20000000800 */
[----:B------:R-:W-:Y:S02]  /*5a70*/  IMAD R6, R5, UR9, R6 ;  /* 0x0000000905067c24 */ /* 0x000fe4000f8e0206 */
[----:B------:R-:W-:Y:S02]  /*5a80*/  IMAD R19, R19, UR8, R20 ;  /* 0x0000000813137c24 */ /* 0x000fe4000f8e0214 */
[----:B------:R-:W-:-:S02]  /*5a90*/  IMAD.MOV.U32 R10, RZ, RZ, 0x1 ;  /* 0x00000001ff0a7424 */ /* 0x000fc400078e00ff */
[----:B------:R-:W-:Y:S01]  /*5aa0*/  IMAD.MOV.U32 R5, RZ, RZ, R18 ;  /* 0x000000ffff057224 */ /* 0x000fe200078e0012 */
[----:B------:R-:W-:Y:S02]  /*5ab0*/  SEL R4, R19, R6, !P3 ;  /* 0x0000000613047207 */ /* 0x000fe40005800000 */
[----:B------:R-:W-:-:S07]  /*5ac0*/  SEL R6, R6, R19, !P3 ;  /* 0x0000001306067207 */ /* 0x000fce0005800000 */
.L_x_104:
[----:B------:R-:W-:Y:S05]  /*5ad0*/  BSYNC B1 ;  /* 0x0000000000017941 */ /* 0x000fea0003800000 */
.L_x_103:
[----:B------:R-:W-:-:S13]  /*5ae0*/  LOP3.LUT P1, RZ, R10, 0xff, RZ, 0xc0, !PT ;  /* 0x000000ff0aff7812 */ /* 0x000fda000782c0ff */
[----:B------:R-:W-:Y:S05]  /*5af0*/  @P1 BRA `(.L_x_107) ;  /* 0xfffffff000fc1947 */ /* 0x000fea000383ffff */
[----:B------:R-:W-:Y:S05]  /*5b00*/  BSYNC B0 ;  /* 0x0000000000007941 */ /* 0x000fea0003800000 */
.L_x_95:
[----:B------:R-:W-:-:S03]  /*5b10*/  UMOV UR8, 0xffffffff ;  /* 0xffffffff00087882 */ /* 0x000fc60000000000 */
[----:B------:R-:W-:Y:S05]  /*5b20*/  BRA.DIV UR8, `(.L_x_108) ;  /* 0x0000000e08087947 */ /* 0x000fea000b800000 */
[----:B------:R-:W-:-:S13]  /*5b30*/  ELECT P0, URZ, PT ;  /* 0x00000000003f782f */ /* 0x000fda0003800000 */
.L_x_137:
[----:B------:R-:W-:Y:S04]  /*5b40*/  BSSY B0, `(.L_x_109) ;  /* 0x00000a0000007945 */ /* 0x000fe80003800000 */
[----:B------:R-:W-:Y:S05]  /*5b50*/  @!P0 BRA `(.L_x_110) ;  /* 0x0000000800788947 */ /* 0x000fea0003800000 */
[----:B------:R-:W-:-:S04]  /*5b60*/  LOP3.LUT R7, R7, 0x2, RZ, 0xfc, !PT ;  /* 0x0000000207077812 */ /* 0x000fc800078efcff */
[----:B------:R-:W-:-:S13]  /*5b70*/  ISETP.NE.AND P0, PT, R7, 0x3, PT ;  /* 0x000000030700780c */ /* 0x000fda0003f05270 */
[----:B------:R-:W-:Y:S05]  /*5b80*/  @!P0 BRA `(.L_x_111) ;  /* 0x0000000000048947 */ /* 0x000fea0003800000 */
[----:B------:R-:W-:Y:S01]  /*5b90*/  BPT.TRAP 0x1 ;  /* 0x000000040000795c */ /* 0x000fe20000300000 */
.L_x_111:
[----:B------:R-:W0:Y:S01]  /*5ba0*/  S2R R3, SR_CgaCtaId ;  /* 0x0000000000037919 */ /* 0x000e220000008800 */
[----:B------:R-:W-:Y:S02]  /*5bb0*/  MOV R0, 0x400 ;  /* 0x0000040000007802 */ /* 0x000fe40000000f00 */
[----:B------:R-:W-:Y:S02]  /*5bc0*/  SHF.L.U32 R2, R12, 0x1f, RZ ;  /* 0x0000001f0c027819 */ /* 0x000fe400000006ff */
[----:B0-----:R-:W-:-:S05]  /*5bd0*/  LEA R0, R3, R0, 0x18 ;  /* 0x0000000003007211 */ /* 0x001fca00078ec0ff */
[----:B------:R-:W-:-:S04]  /*5be0*/  VIADD R0, R0, 0x88 ;  /* 0x0000008800007836 */ /* 0x000fc80000000000 */
[C---:B------:R-:W-:Y:S02]  /*5bf0*/  IMAD R5, R13.reuse, 0x8, R0 ;  /* 0x000000080d057824 */ /* 0x040fe400078e0200 */
[----:B------:R-:W-:Y:S02]  /*5c00*/  VIADD R13, R13, 0x1 ;  /* 0x000000010d0d7836 */ /* 0x000fe40000000000 */
[----:B------:R-:W0:Y:S03]  /*5c10*/  SYNCS.PHASECHK.TRANS64.TRYWAIT P0, [R5+URZ], R2 ;  /* 0x00000002050075a7 */ /* 0x000e26000800017f */
[----:B------:R-:W-:-:S04]  /*5c20*/  ISETP.NE.AND P1, PT, R13, 0x11, PT ;  /* 0x000000110d00780c */ /* 0x000fc80003f25270 */
[----:B------:R-:W-:Y:S02]  /*5c30*/  SEL R3, RZ, 0x1, P1 ;  /* 0x00000001ff037807 */ /* 0x000fe40000800000 */
[----:B------:R-:W-:Y:S02]  /*5c40*/  SEL R13, R13, RZ, P1 ;  /* 0x000000ff0d0d7207 */ /* 0x000fe40000800000 */
[----:B------:R-:W-:-:S03]  /*5c50*/  LOP3.LUT R12, R12, R3, RZ, 0x3c, !PT ;  /* 0x000000030c0c7212 */ /* 0x000fc600078e3cff */
[----:B------:R-:W-:Y:S01]  /*5c60*/  IMAD R7, R13, 0x8, R0 ;  /* 0x000000080d077824 */ /* 0x000fe200078e0200 */
[----:B------:R-:W-:Y:S01]  /*5c70*/  SHF.L.U32 R4, R12, 0x1f, RZ ;  /* 0x0000001f0c047819 */ /* 0x000fe200000006ff */
[----:B0-----:R-:W-:Y:S06]  /*5c80*/  @!P0 BRA `(.L_x_112) ;  /* 0x0000000800d48947 */ /* 0x001fec0003800000 */
.L_x_138:
[----:B------:R-:W1:Y:S01]  /*5c90*/  SYNCS.PHASECHK.TRANS64.TRYWAIT P0, [R7+URZ], R4 ;  /* 0x00000004070075a7 */ /* 0x000e62000800017f */
[----:B0-----:R-:W-:-:S05]  /*5ca0*/  VIADD R2, R13, 0x1 ;  /* 0x000000010d027836 */ /* 0x001fca0000000000 */
[----:B------:R-:W-:-:S04]  /*5cb0*/  ISETP.NE.AND P1, PT, R2, 0x11, PT ;  /* 0x000000110200780c */ /* 0x000fc80003f25270 */
[----:B------:R-:W-:Y:S02]  /*5cc0*/  SEL R3, RZ, 0x1, P1 ;  /* 0x00000001ff037807 */ /* 0x000fe40000800000 */
[----:B------:R-:W-:Y:S02]  /*5cd0*/  SEL R9, R2, RZ, P1 ;  /* 0x000000ff02097207 */ /* 0x000fe40000800000 */
[----:B------:R-:W-:-:S03]  /*5ce0*/  LOP3.LUT R12, R12, R3, RZ, 0x3c, !PT ;  /* 0x000000030c0c7212 */ /* 0x000fc600078e3cff */
[----:B------:R-:W-:Y:S01]  /*5cf0*/  IMAD R6, R9, 0x8, R0 ;  /* 0x0000000809067824 */ /* 0x000fe200078e0200 */
[----:B------:R-:W-:Y:S01]  /*5d00*/  SHF.L.U32 R5, R12, 0x1f, RZ ;  /* 0x0000001f0c057819 */ /* 0x000fe200000006ff */
[----:B-1----:R-:W-:Y:S06]  /*5d10*/  @!P0 BRA `(.L_x_113) ;  /* 0x0000000800c48947 */ /* 0x002fec0003800000 */
.L_x_139:
[----:B------:R-:W1:Y:S01]  /*5d20*/  SYNCS.PHASECHK.TRANS64.TRYWAIT P0, [R6+URZ], R5 ;  /* 0x00000005060075a7 */ /* 0x000e62000800017f */
[----:B------:R-:W-:-:S05]  /*5d30*/  VIADD R2, R9, 0x1 ;  /* 0x0000000109027836 */ /* 0x000fca0000000000 */
[----:B------:R-:W-:-:S04]  /*5d40*/  ISETP.NE.AND P1, PT, R2, 0x11, PT ;  /* 0x000000110200780c */ /* 0x000fc80003f25270 */
[----:B------:R-:W-:Y:S02]  /*5d50*/  SEL R3, RZ, 0x1, P1 ;  /* 0x00000001ff037807 */ /* 0x000fe40000800000 */
[----:B0-----:R-:W-:Y:S02]  /*5d60*/  SEL R7, R2, RZ, P1 ;  /* 0x000000ff02077207 */ /* 0x001fe40000800000 */
[----:B------:R-:W-:-:S03]  /*5d70*/  LOP3.LUT R12, R12, R3, RZ, 0x3c, !PT ;  /* 0x000000030c0c7212 */ /* 0x000fc600078e3cff */
[----:B------:R-:W-:Y:S01]  /*5d80*/  IMAD R9, R7, 0x8, R0 ;  /* 0x0000000807097824 */ /* 0x000fe200078e0200 */
[----:B------:R-:W-:Y:S01]  /*5d90*/  SHF.L.U32 R4, R12, 0x1f, RZ ;  /* 0x0000001f0c047819 */ /* 0x000fe200000006ff */
[----:B-1----:R-:W-:Y:S06]  /*5da0*/  @!P0 BRA `(.L_x_114) ;  /* 0x0000000800b48947 */ /* 0x002fec0003800000 */
.L_x_140:
[----:B------:R-:W1:Y:S01]  /*5db0*/  SYNCS.PHASECHK.TRANS64.TRYWAIT P0, [R9+URZ], R4 ;  /* 0x00000004090075a7 */ /* 0x000e62000800017f */
[----:B------:R-:W-:-:S05]  /*5dc0*/  VIADD R2, R7, 0x1 ;  /* 0x0000000107027836 */ /* 0x000fca0000000000 */
[----:B------:R-:W-:-:S04]  /*5dd0*/  ISETP.NE.AND P1, PT, R2, 0x11, PT ;  /* 0x000000110200780c */ /* 0x000fc80003f25270 */
[----:B------:R-:W-:Y:S02]  /*5de0*/  SEL R3, RZ, 0x1, P1 ;  /* 0x00000001ff037807 */ /* 0x000fe40000800000 */
[----:B------:R-:W-:Y:S02]  /*5df0*/  SEL R7, R2, RZ, P1 ;  /* 0x000000ff02077207 */ /* 0x000fe40000800000 */
[----:B------:R-:W-:-:S03]  /*5e00*/  LOP3.LUT R12, R12, R3, RZ, 0x3c, !PT ;  /* 0x000000030c0c7212 */ /* 0x000fc600078e3cff */
[----:B0-----:R-:W-:Y:S01]  /*5e10*/  IMAD R6, R7, 0x8, R0 ;  /* 0x0000000807067824 */ /* 0x001fe200078e0200 */
[----:B------:R-:W-:Y:S01]  /*5e20*/  SHF.L.U32 R5, R12, 0x1f, RZ ;  /* 0x0000001f0c057819 */ /* 0x000fe200000006ff */
[----:B-1----:R-:W-:Y:S06]  /*5e30*/  @!P0 BRA `(.L_x_115) ;  /* 0x0000000800a48947 */ /* 0x002fec0003800000 */
.L_x_141:
        /* <DEDUP_REMOVED lines=9> */
.L_x_142:
        /* <DEDUP_REMOVED lines=9> */
.L_x_143:
        /* <DEDUP_REMOVED lines=9> */
.L_x_144:
        /* <DEDUP_REMOVED lines=9> */
.L_x_145:
        /* <DEDUP_REMOVED lines=9> */
.L_x_146:
        /* <DEDUP_REMOVED lines=9> */
.L_x_147:
        /* <DEDUP_REMOVED lines=9> */
.L_x_148:
        /* <DEDUP_REMOVED lines=9> */
.L_x_149:
        /* <DEDUP_REMOVED lines=9> */
.L_x_150:
[----:B------:R-:W1:Y:S01]  /*6350*/  SYNCS.PHASECHK.TRANS64.TRYWAIT P0, [R9+URZ], R4 ;  /* 0x00000004090075a7 */ /* 0x000e62000800017f */
[----:B------:R-:W-:-:S05]  /*6360*/  VIADD R2, R7, 0x1 ;  /* 0x0000000107027836 */ /* 0x000fca0000000000 */
[----:B------:R-:W-:-:S04]  /*6370*/  ISETP.NE.AND P1, PT, R2, 0x11, PT ;  /* 0x000000110200780c */ /* 0x000fc80003f25270 */
[----:B------:R-:W-:Y:S02]  /*6380*/  SEL R3, RZ, 0x1, P1 ;  /* 0x00000001ff037807 */ /* 0x000fe40000800000 */
[----:B------:R-:W-:Y:S02]  /*6390*/  SEL R7, R2, RZ, P1 ;  /* 0x000000ff02077207 */ /* 0x000fe40000800000 */
[----:B------:R-:W-:-:S03]  /*63a0*/  LOP3.LUT R12, R12, R3, RZ, 0x3c, !PT ;  /* 0x000000030c0c7212 */ /* 0x000fc600078e3cff */
[----:B------:R-:W-:Y:S01]  /*63b0*/  IMAD R8, R7, 0x8, R0 ;  /* 0x0000000807087824 */ /* 0x000fe200078e0200 */
[----:B0-----:R-:W-:Y:S01]  /*63c0*/  SHF.L.U32 R5, R12, 0x1f, RZ ;  /* 0x0000001f0c057819 */ /* 0x001fe200000006ff */
[----:B-1----:R-:W-:Y:S06]  /*63d0*/  @!P0 BRA `(.L_x_125) ;  /* 0x0000000800048947 */ /* 0x002fec0003800000 */
.L_x_151:
[----:B------:R-:W1:Y:S01]  /*63e0*/  SYNCS.PHASECHK.TRANS64.TRYWAIT P0, [R8+URZ], R5 ;  /* 0x00000005080075a7 */ /* 0x000e62000800017f */
[----:B------:R-:W-:-:S05]  /*63f0*/  VIADD R2, R7, 0x1 ;  /* 0x0000000107027836 */ /* 0x000fca0000000000 */
[----:B------:R-:W-:-:S04]  /*6400*/  ISETP.NE.AND P1, PT, R2, 0x11, PT ;  /* 0x000000110200780c */ /* 0x000fc80003f25270 */
[----:B------:R-:W-:Y:S02]  /*6410*/  SEL R3, RZ, 0x1, P1 ;  /* 0x00000001ff037807 */ /* 0x000fe40000800000 */
[----:B------:R-:W-:Y:S02]  /*6420*/  SEL R7, R2, RZ, P1 ;  /* 0x000000ff02077207 */ /* 0x000fe40000800000 */
[----:B0-----:R-:W-:-:S03]  /*6430*/  LOP3.LUT R9, R12, R3, RZ, 0x3c, !PT ;  /* 0x000000030c097212 */ /* 0x001fc600078e3cff */
[----:B------:R-:W-:Y:S01]  /*6440*/  IMAD R11, R7, 0x8, R0 ;  /* 0x00000008070b7824 */ /* 0x000fe200078e0200 */
[----:B------:R-:W-:Y:S01]  /*6450*/  SHF.L.U32 R6, R9, 0x1f, RZ ;  /* 0x0000001f09067819 */ /* 0x000fe200000006ff */
[----:B-1----:R-:W-:Y:S06]  /*6460*/  @!P0 BRA `(.L_x_126) ;  /* 0x0000000400f48947 */ /* 0x002fec0003800000 */
.L_x_152:
[----:B------:R-:W1:Y:S01]  /*6470*/  SYNCS.PHASECHK.TRANS64.TRYWAIT P0, [R11+URZ], R6 ;  /* 0x000000060b0075a7 */ /* 0x000e62000800017f */
[----:B------:R-:W-:-:S05]  /*6480*/  VIADD R2, R7, 0x1 ;  /* 0x0000000107027836 */ /* 0x000fca0000000000 */
[----:B------:R-:W-:-:S04]  /*6490*/  ISETP.NE.AND P1, PT, R2, 0x11, PT ;  /* 0x000000110200780c */ /* 0x000fc80003f25270 */
[----:B------:R-:W-:Y:S02]  /*64a0*/  SEL R4, RZ, 0x1, P1 ;  /* 0x00000001ff047807 */ /* 0x000fe40000800000 */
[----:B------:R-:W-:Y:S02]  /*64b0*/  SEL R3, R2, RZ, P1 ;  /* 0x000000ff02037207 */ /* 0x000fe40000800000 */
[----:B------:R-:W-:Y:S01]  /*64c0*/  LOP3.LUT R4, R9, R4, RZ, 0x3c, !PT ;  /* 0x0000000409047212 */ /* 0x000fe200078e3cff */
[----:B-1----:R-:W-:Y:S06]  /*64d0*/  @!P0 BRA `(.L_x_127) ;  /* 0x0000000400ec8947 */ /* 0x002fec0003800000 */
.L_x_153:
[----:B------:R-:W-:Y:S01]  /*64e0*/  IMAD R3, R3, 0x8, R0 ;  /* 0x0000000803037824 */ /* 0x000fe200078e0200 */
[----:B------:R-:W-:-:S07]  /*64f0*/  SHF.L.U32 R0, R4, 0x1f, RZ ;  /* 0x0000001f04007819 */ /* 0x000fce00000006ff */
.L_x_128:
[----:B--2---:R2:W3:Y:S02]  /*6500*/  SYNCS.PHASECHK.TRANS64.TRYWAIT P0, [R3+URZ], R0 ;  /* 0x00000000030075a7 */ /* 0x0044e4000800017f */
[----:B---3--:R-:W-:Y:S05]  /*6510*/  @!P0 NANOSLEEP.SYNCS 0x989680 ;  /* 0x009896800000895d */ /* 0x008fea0003900000 */
[----:B------:R-:W3:Y:S02]  /*6520*/  @!P0 SYNCS.PHASECHK.TRANS64 P0, [R3+URZ], R0 ;  /* 0x00000000030085a7 */ /* 0x000ee4000800007f */
[----:B---3--:R-:W-:Y:S05]  /*6530*/  @!P0 BRA `(.L_x_128) ;  /* 0xfffffffc00f08947 */ /* 0x008fea000383ffff */
.L_x_110:
[----:B------:R-:W-:Y:S05]  /*6540*/  BSYNC B0 ;  /* 0x0000000000007941 */ /* 0x000fea0003800000 */
.L_x_109:
[----:B------:R-:W-:Y:S05]  /*6550*/  EXIT ;  /* 0x000000000000794d */ /* 0x000fea0003800000 */
.L_x_20:
[----:B0-----:R-:W-:-:S04]  /*6560*/  IMAD.U32 R22, RZ, RZ, UR12 ;  /* 0x0000000cff167e24 */ /* 0x001fc8000f8e00ff */
[----:B------:R0:W1:Y:S03]  /*6570*/  SYNCS.PHASECHK.TRANS64.TRYWAIT P0, [R22+URZ+-0x8], R21 ;  /* 0xfffff815160075a7 */ /* 0x000066000800017f */
[----:B-1----:R-:W-:Y:S05]  /*6580*/  @!P0 NANOSLEEP.SYNCS 0x989680 ;  /* 0x009896800000895d */ /* 0x002fea0003900000 */
[----:B------:R-:W1:Y:S02]  /*6590*/  @!P0 SYNCS.PHASECHK.TRANS64 P0, [R22+URZ+-0x8], R21 ;  /* 0xfffff815160085a7 */ /* 0x000e64000800007f */
[----:B-1----:R-:W-:Y:S05]  /*65a0*/  @!P0 BRA `(.L_x_20) ;  /* 0xfffffffc00ec8947 */ /* 0x002fea000383ffff */
[----:B------:R-:W-:Y:S05]  /*65b0*/  BRA `(.L_x_129) ;  /* 0xffffffb000f47947 */ /* 0x000fea000383ffff */
.L_x_25:
[----:B-1----:R-:W-:-:S04]  /*65c0*/  IMAD.U32 R57, RZ, RZ, UR8 ;  /* 0x00000008ff397e24 */ /* 0x002fc8000f8e00ff */
[----:B------:R1:W4:Y:S03]  /*65d0*/  SYNCS.PHASECHK.TRANS64.TRYWAIT P0, [R57+URZ], R56 ;  /* 0x00000038390075a7 */ /* 0x000326000800017f */
[----:B----4-:R-:W-:Y:S05]  /*65e0*/  @!P0 NANOSLEEP.SYNCS 0x989680 ;  /* 0x009896800000895d */ /* 0x010fea0003900000 */
[----:B------:R-:W4:Y:S02]  /*65f0*/  @!P0 SYNCS.PHASECHK.TRANS64 P0, [R57+URZ], R56 ;  /* 0x00000038390085a7 */ /* 0x000f24000800007f */
[----:B----4-:R-:W-:Y:S05]  /*6600*/  @!P0 BRA `(.L_x_25) ;  /* 0xfffffffc00ec8947 */ /* 0x010fea000383ffff */
[----:B------:R-:W-:Y:S05]  /*6610*/  BRA `(.L_x_24) ;  /* 0xffffffb400687947 */ /* 0x000fea000383ffff */
.L_x_29:
[----:B0-----:R-:W-:-:S04]  /*6620*/  IMAD.U32 R22, RZ, RZ, UR12 ;  /* 0x0000000cff167e24 */ /* 0x001fc8000f8e00ff */
[----:B------:R0:W1:Y:S03]  /*6630*/  SYNCS.PHASECHK.TRANS64.TRYWAIT P0, [R22+URZ+0x8], R21 ;  /* 0x00000815160075a7 */ /* 0x000066000800017f */
[----:B-1----:R-:W-:Y:S05]  /*6640*/  @!P0 NANOSLEEP.SYNCS 0x989680 ;  /* 0x009896800000895d */ /* 0x002fea0003900000 */
[----:B------:R-:W1:Y:S02]  /*6650*/  @!P0 SYNCS.PHASECHK.TRANS64 P0, [R22+URZ+0x8], R21 ;  /* 0x00000815160085a7 */ /* 0x000e64000800007f */
[----:B-1----:R-:W-:Y:S05]  /*6660*/  @!P0 BRA `(.L_x_29) ;  /* 0xfffffffc00ec8947 */ /* 0x002fea000383ffff */
[----:B------:R-:W-:Y:S05]  /*6670*/  BRA `(.L_x_130) ;  /* 0xffffffb800287947 */ /* 0x000fea000383ffff */
.L_x_96:
[----:B------:R-:W-:Y:S01]  /*6680*/  BSSY B1, `(.L_x_131) ;  /* 0x0000006000017945 */ /* 0x000fe20003800000 */
[----:B------:R-:W-:-:S07]  /*6690*/  IMAD.MOV.U32 R10, RZ, RZ, -0x1 ;  /* 0xffffffffff0a7424 */ /* 0x000fce00078e00ff */
[----:B------:R-:W-:Y:S05]  /*66a0*/  WARPSYNC.COLLECTIVE R10, `(.L_x_132) ;  /* 0x000000000a0c7348 */ /* 0x000fea0003c00000 */
[----:B------:R-:W-:Y:S02]  /*66b0*/  ELECT P1, UR62, PT ;  /* 0x00000000003e782f */ /* 0x000fe40003820000 */
[----:B------:R-:W-:Y:S01]  /*66c0*/  MOV R10, UR62 ;  /* 0x0000003e000a7c02 */ /* 0x000fe20008000f00 */
[----:B------:R-:W-:Y:S10]  /*66d0*/  ENDCOLLECTIVE ;  /* 0x000000000000791b */ /* 0x000ff40003800000 */
.L_x_132:
[----:B------:R-:W-:Y:S05]  /*66e0*/  BSYNC B1 ;  /* 0x0000000000017941 */ /* 0x000fea0003800000 */
.L_x_131:
[----:B------:R-:W-:Y:S05]  /*66f0*/  BRA `(.L_x_133) ;  /* 0xffffffe800087947 */ /* 0x000fea000383ffff */
.L_x_99:
[----:B0-----:R0:W1:Y:S02]  /*6700*/  SYNCS.PHASECHK.TRANS64.TRYWAIT P1, [R19+URZ+0x88], R10 ;  /* 0x0000880a130075a7 */ /* 0x001064000802017f */
[----:B-1----:R-:W-:Y:S05]  /*6710*/  @!P1 NANOSLEEP.SYNCS 0x989680 ;  /* 0x009896800000995d */ /* 0x002fea0003900000 */
[----:B------:R-:W1:Y:S02]  /*6720*/  @!P1 SYNCS.PHASECHK.TRANS64 P1, [R19+URZ+0x88], R10 ;  /* 0x0000880a130095a7 */ /* 0x000e64000802007f */
[----:B-1----:R-:W-:Y:S05]  /*6730*/  @!P1 BRA `(.L_x_99) ;  /* 0xfffffffc00f09947 */ /* 0x002fea000383ffff */
[----:B------:R-:W-:Y:S05]  /*6740*/  BRA `(.L_x_134) ;  /* 0xffffffe800447947 */ /* 0x000fea000383ffff */
.L_x_108:
[----:B------:R-:W-:Y:S01]  /*6750*/  BSSY B0, `(.L_x_135) ;  /* 0x0000006000007945 */ /* 0x000fe20003800000 */
[----:B------:R-:W-:-:S07]  /*6760*/  IMAD.MOV.U32 R10, RZ, RZ, -0x1 ;  /* 0xffffffffff0a7424 */ /* 0x000fce00078e00ff */
[----:B------:R-:W-:Y:S05]  /*6770*/  WARPSYNC.COLLECTIVE R10, `(.L_x_136) ;  /* 0x000000000a0c7348 */ /* 0x000fea0003c00000 */
[----:B------:R-:W-:Y:S02]  /*6780*/  ELECT P1, UR62, PT ;  /* 0x00000000003e782f */ /* 0x000fe40003820000 */
[----:B------:R-:W-:Y:S01]  /*6790*/  MOV R10, UR62 ;  /* 0x0000003e000a7c02 */ /* 0x000fe20008000f00 */
[----:B------:R-:W-:Y:S10]  /*67a0*/  ENDCOLLECTIVE ;  /* 0x000000000000791b */ /* 0x000ff40003800000 */
.L_x_136:
[----:B------:R-:W-:Y:S05]  /*67b0*/  BSYNC B0 ;  /* 0x0000000000007941 */ /* 0x000fea0003800000 */
.L_x_135:
[----:B------:R-:W-:Y:S01]  /*67c0*/  PLOP3.LUT P0, PT, P1, PT, PT, 0x80, 0x0 ;  /* 0x000000000000781c */ /* 0x000fe20000f0f070 */
[----:B------:R-:W-:-:S12]  /*67d0*/  BRA `(.L_x_137) ;  /* 0xfffffff000d87947 */ /* 0x000fd8000383ffff */
.L_x_112:
[----:B0-----:R0:W1:Y:S02]  /*67e0*/  SYNCS.PHASECHK.TRANS64.TRYWAIT P0, [R5+URZ], R2 ;  /* 0x00000002050075a7 */ /* 0x001064000800017f */
[----:B-1----:R-:W-:Y:S05]  /*67f0*/  @!P0 NANOSLEEP.SYNCS 0x989680 ;  /* 0x009896800000895d */ /* 0x002fea0003900000 */
[----:B------:R-:W1:Y:S02]  /*6800*/  @!P0 SYNCS.PHASECHK.TRANS64 P0, [R5+URZ], R2 ;  /* 0x00000002050085a7 */ /* 0x000e64000800007f */
[----:B-1----:R-:W-:Y:S05]  /*6810*/  @!P0 BRA `(.L_x_112) ;  /* 0xfffffffc00f08947 */ /* 0x002fea000383ffff */
[----:B------:R-:W-:Y:S05]  /*6820*/  BRA `(.L_x_138) ;  /* 0xfffffff400187947 */ /* 0x000fea000383ffff */
.L_x_113:
[----:B0-----:R0:W1:Y:S02]  /*6830*/  SYNCS.PHASECHK.TRANS64.TRYWAIT P0, [R7+URZ], R4 ;  /* 0x00000004070075a7 */ /* 0x001064000800017f */
[----:B-1----:R-:W-:Y:S05]  /*6840*/  @!P0 NANOSLEEP.SYNCS 0x989680 ;  /* 0x009896800000895d */ /* 0x002fea0003900000 */
[----:B------:R-:W1:Y:S02]  /*6850*/  @!P0 SYNCS.PHASECHK.TRANS64 P0, [R7+URZ], R4 ;  /* 0x00000004070085a7 */ /* 0x000e64000800007f */
[----:B-1----:R-:W-:Y:S05]  /*6860*/  @!P0 BRA `(.L_x_113) ;  /* 0xfffffffc00f08947 */ /* 0x002fea000383ffff */
[----:B------:R-:W-:Y:S05]  /*6870*/  BRA `(.L_x_139) ;  /* 0xfffffff400287947 */ /* 0x000fea000383ffff */
.L_x_114:
[----:B0-----:R0:W1:Y:S02]  /*6880*/  SYNCS.PHASECHK.TRANS64.TRYWAIT P0, [R6+URZ], R5 ;  /* 0x00000005060075a7 */ /* 0x001064000800017f */
[----:B-1----:R-:W-:Y:S05]  /*6890*/  @!P0 NANOSLEEP.SYNCS 0x989680 ;  /* 0x009896800000895d */ /* 0x002fea0003900000 */
[----:B------:R-:W1:Y:S02]  /*68a0*/  @!P0 SYNCS.PHASECHK.TRANS64 P0, [R6+URZ], R5 ;  /* 0x00000005060085a7 */ /* 0x000e64000800007f */
[----:B-1----:R-:W-:Y:S05]  /*68b0*/  @!P0 BRA `(.L_x_114) ;  /* 0xfffffffc00f08947 */ /* 0x002fea000383ffff */
[----:B------:R-:W-:Y:S05]  /*68c0*/  BRA `(.L_x_140) ;  /* 0xfffffff400387947 */ /* 0x000fea000383ffff */
.L_x_115:
[----:B0-----:R0:W1:Y:S02]  /*68d0*/  SYNCS.PHASECHK.TRANS64.TRYWAIT P0, [R9+URZ], R4 ;  /* 0x00000004090075a7 */ /* 0x001064000800017f */
[----:B-1----:R-:W-:Y:S05]  /*68e0*/  @!P0 NANOSLEEP.SYNCS 0x989680 ;  /* 0x009896800000895d */ /* 0x002fea0003900000 */
[----:B------:R-:W1:Y:S02]  /*68f0*/  @!P0 SYNCS.PHASECHK.TRANS64 P0, [R9+URZ], R4 ;  /* 0x00000004090085a7 */ /* 0x000e64000800007f */
[----:B-1----:R-:W-:Y:S05]  /*6900*/  @!P0 BRA `(.L_x_115) ;  /* 0xfffffffc00f08947 */ /* 0x002fea000383ffff */
[----:B------:R-:W-:Y:S05]  /*6910*/  BRA `(.L_x_141) ;  /* 0xfffffff400487947 */ /* 0x000fea000383ffff */
.L_x_116:
[----:B0-----:R0:W1:Y:S02]  /*6920*/  SYNCS.PHASECHK.TRANS64.TRYWAIT P0, [R6+URZ], R5 ;  /* 0x00000005060075a7 */ /* 0x001064000800017f */
[----:B-1----:R-:W-:Y:S05]  /*6930*/  @!P0 NANOSLEEP.SYNCS 0x989680 ;  /* 0x009896800000895d */ /* 0x002fea0003900000 */
[----:B------:R-:W1:Y:S02]  /*6940*/  @!P0 SYNCS.PHASECHK.TRANS64 P0, [R6+URZ], R5 ;  /* 0x00000005060085a7 */ /* 0x000e64000800007f */
[----:B-1----:R-:W-:Y:S05]  /*6950*/  @!P0 BRA `(.L_x_116) ;  /* 0xfffffffc00f08947 */ /* 0x002fea000383ffff */
[----:B------:R-:W-:Y:S05]  /*6960*/  BRA `(.L_x_142) ;  /* 0xfffffff400587947 */ /* 0x000fea000383ffff */
.L_x_117:
[----:B0-----:R0:W1:Y:S02]  /*6970*/  SYNCS.PHASECHK.TRANS64.TRYWAIT P0, [R9+URZ], R4 ;  /* 0x00000004090075a7 */ /* 0x001064000800017f */
[----:B-1----:R-:W-:Y:S05]  /*6980*/  @!P0 NANOSLEEP.SYNCS 0x989680 ;  /* 0x009896800000895d */ /* 0x002fea0003900000 */
[----:B------:R-:W1:Y:S02]  /*6990*/  @!P0 SYNCS.PHASECHK.TRANS64 P0, [R9+URZ], R4 ;  /* 0x00000004090085a7 */ /* 0x000e64000800007f */
[----:B-1----:R-:W-:Y:S05]  /*69a0*/  @!P0 BRA `(.L_x_117) ;  /* 0xfffffffc00f08947 */ /* 0x002fea000383ffff */
[----:B------:R-:W-:Y:S05]  /*69b0*/  BRA `(.L_x_143) ;  /* 0xfffffff400687947 */ /* 0x000fea000383ffff */
.L_x_118:
[----:B0-----:R0:W1:Y:S02]  /*69c0*/  SYNCS.PHASECHK.TRANS64.TRYWAIT P0, [R6+URZ], R5 ;  /* 0x00000005060075a7 */ /* 0x001064000800017f */
[----:B-1----:R-:W-:Y:S05]  /*69d0*/  @!P0 NANOSLEEP.SYNCS 0x989680 ;  /* 0x009896800000895d */ /* 0x002fea0003900000 */
[----:B------:R-:W1:Y:S02]  /*69e0*/  @!P0 SYNCS.PHASECHK.TRANS64 P0, [R6+URZ], R5 ;  /* 0x00000005060085a7 */ /* 0x000e64000800007f */
[----:B-1----:R-:W-:Y:S05]  /*69f0*/  @!P0 BRA `(.L_x_118) ;  /* 0xfffffffc00f08947 */ /* 0x002fea000383ffff */
[----:B------:R-:W-:Y:S05]  /*6a00*/  BRA `(.L_x_144) ;  /* 0xfffffff400787947 */ /* 0x000fea000383ffff */
.L_x_119:
[----:B0-----:R0:W1:Y:S02]  /*6a10*/  SYNCS.PHASECHK.TRANS64.TRYWAIT P0, [R9+URZ], R4 ;  /* 0x00000004090075a7 */ /* 0x001064000800017f */
[----:B-1----:R-:W-:Y:S05]  /*6a20*/  @!P0 NANOSLEEP.SYNCS 0x989680 ;  /* 0x009896800000895d */ /* 0x002fea0003900000 */
[----:B------:R-:W1:Y:S02]  /*6a30*/  @!P0 SYNCS.PHASECHK.TRANS64 P0, [R9+URZ], R4 ;  /* 0x00000004090085a7 */ /* 0x000e64000800007f */
[----:B-1----:R-:W-:Y:S05]  /*6a40*/  @!P0 BRA `(.L_x_119) ;  /* 0xfffffffc00f08947 */ /* 0x002fea000383ffff */
[----:B------:R-:W-:Y:S05]  /*6a50*/  BRA `(.L_x_145) ;  /* 0xfffffff400887947 */ /* 0x000fea000383ffff */
.L_x_120:
[----:B0-----:R0:W1:Y:S02]  /*6a60*/  SYNCS.PHASECHK.TRANS64.TRYWAIT P0, [R6+URZ], R5 ;  /* 0x00000005060075a7 */ /* 0x001064000800017f */
[----:B-1----:R-:W-:Y:S05]  /*6a70*/  @!P0 NANOSLEEP.SYNCS 0x989680 ;  /* 0x009896800000895d */ /* 0x002fea0003900000 */
[----:B------:R-:W1:Y:S02]  /*6a80*/  @!P0 SYNCS.PHASECHK.TRANS64 P0, [R6+URZ], R5 ;  /* 0x00000005060085a7 */ /* 0x000e64000800007f */
[----:B-1----:R-:W-:Y:S05]  /*6a90*/  @!P0 BRA `(.L_x_120) ;  /* 0xfffffffc00f08947 */ /* 0x002fea000383ffff */
[----:B------:R-:W-:Y:S05]  /*6aa0*/  BRA `(.L_x_146) ;  /* 0xfffffff400987947 */ /* 0x000fea000383ffff */
.L_x_121:
[----:B0-----:R0:W1:Y:S02]  /*6ab0*/  SYNCS.PHASECHK.TRANS64.TRYWAIT P0, [R9+URZ], R4 ;  /* 0x00000004090075a7 */ /* 0x001064000800017f */
[----:B-1----:R-:W-:Y:S05]  /*6ac0*/  @!P0 NANOSLEEP.SYNCS 0x989680 ;  /* 0x009896800000895d */ /* 0x002fea0003900000 */
[----:B------:R-:W1:Y:S02]  /*6ad0*/  @!P0 SYNCS.PHASECHK.TRANS64 P0, [R9+URZ], R4 ;  /* 0x00000004090085a7 */ /* 0x000e64000800007f */
[----:B-1----:R-:W-:Y:S05]  /*6ae0*/  @!P0 BRA `(.L_x_121) ;  /* 0xfffffffc00f08947 */ /* 0x002fea000383ffff */
[----:B------:R-:W-:Y:S05]  /*6af0*/  BRA `(.L_x_147) ;  /* 0xfffffff400a87947 */ /* 0x000fea000383ffff */
.L_x_122:
[----:B0-----:R0:W1:Y:S02]  /*6b00*/  SYNCS.PHASECHK.TRANS64.TRYWAIT P0, [R6+URZ], R5 ;  /* 0x00000005060075a7 */ /* 0x001064000800017f */
[----:B-1----:R-:W-:Y:S05]  /*6b10*/  @!P0 NANOSLEEP.SYNCS 0x989680 ;  /* 0x009896800000895d */ /* 0x002fea0003900000 */
[----:B------:R-:W1:Y:S02]  /*6b20*/  @!P0 SYNCS.PHASECHK.TRANS64 P0, [R6+URZ], R5 ;  /* 0x00000005060085a7 */ /* 0x000e64000800007f */
[----:B-1----:R-:W-:Y:S05]  /*6b30*/  @!P0 BRA `(.L_x_122) ;  /* 0xfffffffc00f08947 */ /* 0x002fea000383ffff */
[----:B------:R-:W-:Y:S05]  /*6b40*/  BRA `(.L_x_148) ;  /* 0xfffffff400b87947 */ /* 0x000fea000383ffff */
.L_x_123:
[----:B0-----:R0:W1:Y:S02]  /*6b50*/  SYNCS.PHASECHK.TRANS64.TRYWAIT P0, [R9+URZ], R4 ;  /* 0x00000004090075a7 */ /* 0x001064000800017f */
[----:B-1----:R-:W-:Y:S05]  /*6b60*/  @!P0 NANOSLEEP.SYNCS 0x989680 ;  /* 0x009896800000895d */ /* 0x002fea0003900000 */
[----:B------:R-:W1:Y:S02]  /*6b70*/  @!P0 SYNCS.PHASECHK.TRANS64 P0, [R9+URZ], R4 ;  /* 0x00000004090085a7 */ /* 0x000e64000800007f */
[----:B-1----:R-:W-:Y:S05]  /*6b80*/  @!P0 BRA `(.L_x_123) ;  /* 0xfffffffc00f08947 */ /* 0x002fea000383ffff */
[----:B------:R-:W-:Y:S05]  /*6b90*/  BRA `(.L_x_149) ;  /* 0xfffffff400c87947 */ /* 0x000fea000383ffff */
.L_x_124:
[----:B0-----:R0:W1:Y:S02]  /*6ba0*/  SYNCS.PHASECHK.TRANS64.TRYWAIT P0, [R6+URZ], R5 ;  /* 0x00000005060075a7 */ /* 0x001064000800017f */
[----:B-1----:R-:W-:Y:S05]  /*6bb0*/  @!P0 NANOSLEEP.SYNCS 0x989680 ;  /* 0x009896800000895d */ /* 0x002fea0003900000 */
[----:B------:R-:W1:Y:S02]  /*6bc0*/  @!P0 SYNCS.PHASECHK.TRANS64 P0, [R6+URZ], R5 ;  /* 0x00000005060085a7 */ /* 0x000e64000800007f */
[----:B-1----:R-:W-:Y:S05]  /*6bd0*/  @!P0 BRA `(.L_x_124) ;  /* 0xfffffffc00f08947 */ /* 0x002fea000383ffff */
[----:B------:R-:W-:Y:S05]  /*6be0*/  BRA `(.L_x_150) ;  /* 0xfffffff400d87947 */ /* 0x000fea000383ffff */
.L_x_125:
[----:B0-----:R0:W1:Y:S02]  /*6bf0*/  SYNCS.PHASECHK.TRANS64.TRYWAIT P0, [R9+URZ], R4 ;  /* 0x00000004090075a7 */ /* 0x001064000800017f */
[----:B-1----:R-:W-:Y:S05]  /*6c00*/  @!P0 NANOSLEEP.SYNCS 0x989680 ;  /* 0x009896800000895d */ /* 0x002fea0003900000 */
[----:B------:R-:W1:Y:S02]  /*6c10*/  @!P0 SYNCS.PHASECHK.TRANS64 P0, [R9+URZ], R4 ;  /* 0x00000004090085a7 */ /* 0x000e64000800007f */
[----:B-1----:R-:W-:Y:S05]  /*6c20*/  @!P0 BRA `(.L_x_125) ;  /* 0xfffffffc00f08947 */ /* 0x002fea000383ffff */
[----:B------:R-:W-:Y:S05]  /*6c30*/  BRA `(.L_x_151) ;  /* 0xfffffff400e87947 */ /* 0x000fea000383ffff */
.L_x_126:
[----:B0-----:R0:W1:Y:S02]  /*6c40*/  SYNCS.PHASECHK.TRANS64.TRYWAIT P0, [R8+URZ], R5 ;  /* 0x00000005080075a7 */ /* 0x001064000800017f */
[----:B-1----:R-:W-:Y:S05]  /*6c50*/  @!P0 NANOSLEEP.SYNCS 0x989680 ;  /* 0x009896800000895d */ /* 0x002fea0003900000 */
[----:B------:R-:W1:Y:S02]  /*6c60*/  @!P0 SYNCS.PHASECHK.TRANS64 P0, [R8+URZ], R5 ;  /* 0x00000005080085a7 */ /* 0x000e64000800007f */
[----:B-1----:R-:W-:Y:S05]  /*6c70*/  @!P0 BRA `(.L_x_126) ;  /* 0xfffffffc00f08947 */ /* 0x002fea000383ffff */
[----:B------:R-:W-:Y:S05]  /*6c80*/  BRA `(.L_x_152) ;  /* 0xfffffff400f87947 */ /* 0x000fea000383ffff */
.L_x_127:
[----:B-1----:R1:W2:Y:S02]  /*6c90*/  SYNCS.PHASECHK.TRANS64.TRYWAIT P0, [R11+URZ], R6 ;  /* 0x000000060b0075a7 */ /* 0x0022a4000800017f */
[----:B--2---:R-:W-:Y:S05]  /*6ca0*/  @!P0 NANOSLEEP.SYNCS 0x989680 ;  /* 0x009896800000895d */ /* 0x004fea0003900000 */
[----:B------:R-:W2:Y:S02]  /*6cb0*/  @!P0 SYNCS.PHASECHK.TRANS64 P0, [R11+URZ], R6 ;  /* 0x000000060b0085a7 */ /* 0x000ea4000800007f */
[----:B--2---:R-:W-:Y:S05]  /*6cc0*/  @!P0 BRA `(.L_x_127) ;  /* 0xfffffffc00f08947 */ /* 0x004fea000383ffff */
[----:B------:R-:W-:Y:S05]  /*6cd0*/  BRA `(.L_x_153) ;  /* 0xfffffff800007947 */ /* 0x000fea000383ffff */
.L_x_154:
[----:B------:R-:W-:-:S00]  /*6ce0*/  BRA `(.L_x_154) ;  /* 0xfffffffc00fc7947 */ /* 0x000fc0000383ffff */
[----:B------:R-:W-:-:S00]  /*6cf0*/  NOP ;  /* 0x0000000000007918 */ /* 0x000fc00000000000 */
        /* <DEDUP_REMOVED lines=8> */
.L_x_155:


//--------------------- .nv.shared._ZN7cutlass13device_kernelINS_4gemm6kernel13GemmUniversalIN4cute5tupleIJiiiiEEENS1_10collective13CollectiveMmaINS1_40MainloopSm90TmaGmmaWarpSpecializedSparseILi17ENS5_IJNS4_1CILi2EEENSA_ILi1EEESC_EEENS1_32KernelTmaWarpSpecializedPingpongEEENS5_IJNSA_ILi64EEESG_NSA_ILi128EEEEEEaNS5_IJNS4_6LayoutINS5_IJiNS5_IJSB_iEEEiEEENS5_IJlNS5_IJSC_SB_EEElEEEEENSJ_INS5_IJNS5_IJSG_iEEENS5_IJSH_iEEEiEEENS5_IJNS5_IJSH_NSA_ILi8192EEEEEENS5_IJSC_lEEElEEEEEEEEaNS5_IJlSC_lEEENS4_8TiledMMAINS4_8MMA_AtomIJNS4_4SM904GMMA6SPARSE27GMMA_64x64x64_S32S8S8_SS_TNILNS12_9SparseSelE0EEEEEENSJ_INS5_IJSC_SC_SC_EEENS5_IJNSA_ILi0EEES19_S19_EEEEENS5_IJNS4_10UnderscoreES1C_S1C_EEEEENS4_13SM90_TMA_LOADENS4_14ComposedLayoutINS4_7SwizzleILi2ELi4ELi3EEENS4_25smem_sparse_ptr_flag_bitsILi2ELi8EEENSJ_INS5_IJNS5_IJSC_NSA_ILi8EEEEEENS5_IJSB_SG_EEEEEENS5_IJNS5_IJS19_SH_EEESM_EEEEEEEvNS4_8identityENS4_23SM90_TMA_LOAD_MULTICASTENS1G_INS1H_ILi3ELi4ELi3EEENS4_18smem_ptr_flag_bitsILi8EEENSJ_INS5_IJS1L_SH_EEENS5_IJSH_SC_EEEEEEEvS1T_EENS_8epilogue10collective6detail29Sm90TmaWarpSpecializedAdapterINS24_15DefaultEpilogueIiNS5_IJSC_llEEES28_NS23_6thread17LinearCombinationIiLi1EiiLNS29_9ScaleType4KindE0ELNS_15FloatRoundStyleE2EiEENS1_15EpilogueDefaultEEEEEvvEEEEvNT_6ParamsE --------------------------
	.section	.nv.shared._ZN7cutlass13device_kernelINS_4gemm6kernel13GemmUniversalIN4cute5tupleIJiiiiEEENS1_10collective13CollectiveMmaINS1_40MainloopSm90TmaGmmaWarpSpecializedSparseILi17ENS5_IJNS4_1CILi2EEENSA_ILi1EEESC_EEENS1_32KernelTmaWarpSpecializedPingpongEEENS5_IJNSA_ILi64EEESG_NSA_ILi128EEEEEEaNS5_IJNS4_6LayoutINS5_IJiNS5_IJSB_iEEEiEEENS5_IJlNS5_IJSC_SB_EEElEEEEENSJ_INS5_IJNS5_IJSG_iEEENS5_IJSH_iEEEiEEENS5_IJNS5_IJSH_NSA_ILi8192EEEEEENS5_IJSC_lEEElEEEEEEEEaNS5_IJlSC_lEEENS4_8TiledMMAINS4_8MMA_AtomIJNS4_4SM904GMMA6SPARSE27GMMA_64x64x64_S32S8S8_SS_TNILNS12_9SparseSelE0EEEEEENSJ_INS5_IJSC_SC_SC_EEENS5_IJNSA_ILi0EEES19_S19_EEEEENS5_IJNS4_10UnderscoreES1C_S1C_EEEEENS4_13SM90_TMA_LOADENS4_14ComposedLayoutINS4_7SwizzleILi2ELi4ELi3EEENS4_25smem_sparse_ptr_flag_bitsILi2ELi8EEENSJ_INS5_IJNS5_IJSC_NSA_ILi8EEEEEENS5_IJSB_SG_EEEEEENS5_IJNS5_IJS19_SH_EEESM_EEEEEEEvNS4_8identityENS4_23SM90_TMA_LOAD_MULTICASTENS1G_INS1H_ILi3ELi4ELi3EEENS4_18smem_ptr_flag_bitsILi8EEENSJ_INS5_IJS1L_SH_EEENS5_IJSH_SC_EEEEEEEvS1T_EENS_8epilogue10collective6detail29Sm90TmaWarpSpecializedAdapterINS24_15DefaultEpilogueIiNS5_IJSC_llEEES28_NS23_6thread17LinearCombinationIiLi1EiiLNS29_9ScaleType4KindE0ELNS_15FloatRoundStyleE2EiEENS1_15EpilogueDefaultEEEEEvvEEEEvNT_6ParamsE,"aw",@nobits
	.sectionflags	@""
	.align	16
	.zero		1024


//--------------------- .nv.shared.reserved.0     --------------------------
	.section	.nv.shared.reserved.0,"aw",@nobits
	.weak		__nv_reservedSMEM_offset_0_alias
	.size		__nv_reservedSMEM_offset_0_alias, 0, 0
	.other		__nv_reservedSMEM_offset_0_alias,@"STO_CUDA_RESERVED_SHARED STV_DEFAULT"
__nv_reservedSMEM_offset_0_alias:
	.zero		0


//--------------------- .nv.global                --------------------------
	.section	.nv.global,"aw",@nobits
.nv.global:
	.type		_ZN39_INTERNAL_40ae5e89_4_k_cu_1de91ff3_37204cute1_E,@object
	.size		_ZN39_INTERNAL_40ae5e89_4_k_cu_1de91ff3_37204cute1_E,(_ZN39_INTERNAL_40ae5e89_4_k_cu_1de91ff3_37204cuda3std3__45__cpo6cbeginE - _ZN39_INTERNAL_40ae5e89_4_k_cu_1de91ff3_37204cute1_E)
_ZN39_INTERNAL_40ae5e89_4_k_cu_1de91ff3_37204cute1_E:
	.zero		1
	.type		_ZN39_INTERNAL_40ae5e89_4_k_cu_1de91ff3_37204cuda3std3__45__cpo6cbeginE,@object
	.size		_ZN39_INTERNAL_40ae5e89_4_k_cu_1de91ff3_37204cuda3std3__45__cpo6cbeginE,(_ZN39_INTERNAL_40ae5e89_4_k_cu_1de91ff3_37204cuda3std3__48in_placeE - _ZN39_INTERNAL_40ae5e89_4_k_cu_1de91ff3_37204cuda3std3__45__cpo6cbeginE)
_ZN39_INTERNAL_40ae5e89_4_k_cu_1de91ff3_37204cuda3std3__45__cpo6cbeginE:
	.zero		1
	.type		_ZN39_INTERNAL_40ae5e89_4_k_cu_1de91ff3_37204cuda3std3__48in_placeE,@object
	.size		_ZN39_INTERNAL_40ae5e89_4_k_cu_1de91ff3_37204cuda3std3__48in_placeE,(_ZN39_INTERNAL_40ae5e89_4_k_cu_1de91ff3_37204cuda3std6ranges3__45__cpo9iter_moveE - _ZN39_INTERNAL_40ae5e89_4_k_cu_1de91ff3_37204cuda3std3__48in_placeE)
_ZN39_INTERNAL_40ae5e89_4_k_cu_1de91ff3_37204cuda3std3__48in_placeE:
	.zero		1
	.type		_ZN39_INTERNAL_40ae5e89_4_k_cu_1de91ff3_37204cuda3std6ranges3__45__cpo9iter_moveE,@object
	.size		_ZN39_INTERNAL_40ae5e89_4_k_cu_1de91ff3_37204cuda3std6ranges3__45__cpo9iter_moveE,(_ZN39_INTERNAL_40ae5e89_4_k_cu_1de91ff3_37204cuda3std3__45__cpo5beginE - _ZN39_INTERNAL_40ae5e89_4_k_cu_1de91ff3_37204cuda3std6ranges3__45__cpo9iter_moveE)
_ZN39_INTERNAL_40ae5e89_4_k_cu_1de91ff3_37204cuda3std6ranges3__45__cpo9iter_moveE:
	.zero		1
	.type		_ZN39_INTERNAL_40ae5e89_4_k_cu_1de91ff3_37204cuda3std3__45__cpo5beginE,@object
	.size		_ZN39_INTERNAL_40ae5e89_4_k_cu_1de91ff3_37204cuda3std3__45__cpo5beginE,(_ZN39_INTERNAL_40ae5e89_4_k_cu_1de91ff3_37204cuda3std3__441_GLOBAL__N__40ae5e89_4_k_cu_1de91ff3_37206ignoreE - _ZN39_INTERNAL_40ae5e89_4_k_cu_1de91ff3_37204cuda3std3__45__cpo5beginE)
_ZN39_INTERNAL_40ae5e89_4_k_cu_1de91ff3_37204cuda3std3__45__cpo5beginE:
	.zero		1
	.type		_ZN39_INTERNAL_40ae5e89_4_k_cu_1de91ff3_37204cuda3std3__441_GLOBAL__N__40ae5e89_4_k_cu_1de91ff3_37206ignoreE,@object
	.size		_ZN39_INTERNAL_40ae5e89_4_k_cu_1de91ff3_37204cuda3std3__441_GLOBAL__N__40ae5e89_4_k_cu_1de91ff3_37206ignoreE,(_ZN39_INTERNAL_40ae5e89_4_k_cu_1de91ff3_37204cute7productE - _ZN39_INTERNAL_40ae5e89_4_k_cu_1de91ff3_37204cuda3std3__441_GLOBAL__N__40ae5e89_4_k_cu_1de91ff3_37206ignoreE)
_ZN39_INTERNAL_40ae5e89_4_k_cu_1de91ff3_37204cuda3std3__441_GLOBAL__N__40ae5e89_4_k_cu_1de91ff3_37206ignoreE:
	.zero		1
	.type		_ZN39_INTERNAL_40ae5e89_4_k_cu_1de91ff3_37204cute7productE,@object
	.size		_ZN39_INTERNAL_40ae5e89_4_k_cu_1de91ff3_37204cute7productE,(_ZN39_INTERNAL_40ae5e89_4_k_cu_1de91ff3_37204cuda3std3__45__cpo3endE - _ZN39_INTERNAL_40ae5e89_4_k_cu_1de91ff3_37204cute7productE)
_ZN39_INTERNAL_40ae5e89_4_k_cu_1de91ff3_37204cute7productE:
	.zero		1
	.type		_ZN39_INTERNAL_40ae5e89_4_k_cu_1de91ff3_37204cuda3std3__45__cpo3endE,@object
	.size		_ZN39_INTERNAL_40ae5e89_4_k_cu_1de91ff3_37204cuda3std3__45__cpo3endE,(_ZN39_INTERNAL_40ae5e89_4_k_cu_1de91ff3_37204cuda3std3__419piecewise_constructE - _ZN39_INTERNAL_40ae5e89_4_k_cu_1de91ff3_37204cuda3std3__45__cpo3endE)
_ZN39_INTERNAL_40ae5e89_4_k_cu_1de91ff3_37204cuda3std3__45__cpo3endE:
	.zero		1
	.type		_ZN39_INTERNAL_40ae5e89_4_k_cu_1de91ff3_37204cuda3std3__419piecewise_constructE,@object
	.size		_ZN39_INTERNAL_40ae5e89_4_k_cu_1de91ff3_37204cuda3std3__419piecewise_constructE,(_ZN39_INTERNAL_40ae5e89_4_k_cu_1de91ff3_37204cuda3std3__45__cpo4cendE - _ZN39_INTERNAL_40ae5e89_4_k_cu_1de91ff3_37204cuda3std3__419piecewise_constructE)
_ZN39_INTERNAL_40ae5e89_4_k_cu_1de91ff3_37204cuda3std3__419piecewise_constructE:
	.zero		1
	.type		_ZN39_INTERNAL_40ae5e89_4_k_cu_1de91ff3_37204cuda3std3__45__cpo4cendE,@object
	.size		_ZN39_INTERNAL_40ae5e89_4_k_cu_1de91ff3_37204cuda3std3__45__cpo4cendE,(_ZN39_INTERNAL_40ae5e89_4_k_cu_1de91ff3_37204cuda3std6ranges3__45__cpo4swapE - _ZN39_INTERNAL_40ae5e89_4_k_cu_1de91ff3_37204cuda3std3__45__cpo4cendE)
_ZN39_INTERNAL_40ae5e89_4_k_cu_1de91ff3_37204cuda3std3__45__cpo4cendE:
	.zero		1
	.type		_ZN39_INTERNAL_40ae5e89_4_k_cu_1de91ff3_37204cuda3std6ranges3__45__cpo4swapE,@object
	.size		_ZN39_INTERNAL_40ae5e89_4_k_cu_1de91ff3_37204cuda3std6ranges3__45__cpo4swapE,(.L_7 - _ZN39_INTERNAL_40ae5e89_4_k_cu_1de91ff3_37204cuda3std6ranges3__45__cpo4swapE)
_ZN39_INTERNAL_40ae5e89_4_k_cu_1de91ff3_37204cuda3std6ranges3__45__cpo4swapE:
	.zero		1
.L_7:


//--------------------- .nv.constant0._ZN7cutlass13device_kernelINS_4gemm6kernel13GemmUniversalIN4cute5tupleIJiiiiEEENS1_10collective13CollectiveMmaINS1_40MainloopSm90TmaGmmaWarpSpecializedSparseILi17ENS5_IJNS4_1CILi2EEENSA_ILi1EEESC_EEENS1_32KernelTmaWarpSpecializedPingpongEEENS5_IJNSA_ILi64EEESG_NSA_ILi128EEEEEEaNS5_IJNS4_6LayoutINS5_IJiNS5_IJSB_iEEEiEEENS5_IJlNS5_IJSC_SB_EEElEEEEENSJ_INS5_IJNS5_IJSG_iEEENS5_IJSH_iEEEiEEENS5_IJNS5_IJSH_NSA_ILi8192EEEEEENS5_IJSC_lEEElEEEEEEEEaNS5_IJlSC_lEEENS4_8TiledMMAINS4_8MMA_AtomIJNS4_4SM904GMMA6SPARSE27GMMA_64x64x64_S32S8S8_SS_TNILNS12_9SparseSelE0EEEEEENSJ_INS5_IJSC_SC_SC_EEENS5_IJNSA_ILi0EEES19_S19_EEEEENS5_IJNS4_10UnderscoreES1C_S1C_EEEEENS4_13SM90_TMA_LOADENS4_14ComposedLayoutINS4_7SwizzleILi2ELi4ELi3EEENS4_25smem_sparse_ptr_flag_bitsILi2ELi8EEENSJ_INS5_IJNS5_IJSC_NSA_ILi8EEEEEENS5_IJSB_SG_EEEEEENS5_IJNS5_IJS19_SH_EEESM_EEEEEEEvNS4_8identityENS4_23SM90_TMA_LOAD_MULTICASTENS1G_INS1H_ILi3ELi4ELi3EEENS4_18smem_ptr_flag_bitsILi8EEENSJ_INS5_IJS1L_SH_EEENS5_IJSH_SC_EEEEEEEvS1T_EENS_8epilogue10collective6detail29Sm90TmaWarpSpecializedAdapterINS24_15DefaultEpilogueIiNS5_IJSC_llEEES28_NS23_6thread17LinearCombinationIiLi1EiiLNS29_9ScaleType4KindE0ELNS_15FloatRoundStyleE2EiEENS1_15EpilogueDefaultEEEEEvvEEEEvNT_6ParamsE --------------------------
	.section	.nv.constant0._ZN7cutlass13device_kernelINS_4gemm6kernel13GemmUniversalIN4cute5tupleIJiiiiEEENS1_10collective13CollectiveMmaINS1_40MainloopSm90TmaGmmaWarpSpecializedSparseILi17ENS5_IJNS4_1CILi2EEENSA_ILi1EEESC_EEENS1_32KernelTmaWarpSpecializedPingpongEEENS5_IJNSA_ILi64EEESG_NSA_ILi128EEEEEEaNS5_IJNS4_6LayoutINS5_IJiNS5_IJSB_iEEEiEEENS5_IJlNS5_IJSC_SB_EEElEEEEENSJ_INS5_IJNS5_IJSG_iEEENS5_IJSH_iEEEiEEENS5_IJNS5_IJSH_NSA_ILi8192EEEEEENS5_IJSC_lEEElEEEEEEEEaNS5_IJlSC_lEEENS4_8TiledMMAINS4_8MMA_AtomIJNS4_4SM904GMMA6SPARSE27GMMA_64x64x64_S32S8S8_SS_TNILNS12_9SparseSelE0EEEEEENSJ_INS5_IJSC_SC_SC_EEENS5_IJNSA_ILi0EEES19_S19_EEEEENS5_IJNS4_10UnderscoreES1C_S1C_EEEEENS4_13SM90_TMA_LOADENS4_14ComposedLayoutINS4_7SwizzleILi2ELi4ELi3EEENS4_25smem_sparse_ptr_flag_bitsILi2ELi8EEENSJ_INS5_IJNS5_IJSC_NSA_ILi8EEEEEENS5_IJSB_SG_EEEEEENS5_IJNS5_IJS19_SH_EEESM_EEEEEEEvNS4_8identityENS4_23SM90_TMA_LOAD_MULTICASTENS1G_INS1H_ILi3ELi4ELi3EEENS4_18smem_ptr_flag_bitsILi8EEENSJ_INS5_IJS1L_SH_EEENS5_IJSH_SC_EEEEEEEvS1T_EENS_8epilogue10collective6detail29Sm90TmaWarpSpecializedAdapterINS24_15DefaultEpilogueIiNS5_IJSC_llEEES28_NS23_6thread17LinearCombinationIiLi1EiiLNS29_9ScaleType4KindE0ELNS_15FloatRoundStyleE2EiEENS1_15EpilogueDefaultEEEEEvvEEEEvNT_6ParamsE,"a",@progbits
	.sectionflags	@""
	.align	4
.nv.constant0._ZN7cutlass13device_kernelINS_4gemm6kernel13GemmUniversalIN4cute5tupleIJiiiiEEENS1_10collective13CollectiveMmaINS1_40MainloopSm90TmaGmmaWarpSpecializedSparseILi17ENS5_IJNS4_1CILi2EEENSA_ILi1EEESC_EEENS1_32KernelTmaWarpSpecializedPingpongEEENS5_IJNSA_ILi64EEESG_NSA_ILi128EEEEEEaNS5_IJNS4_6LayoutINS5_IJiNS5_IJSB_iEEEiEEENS5_IJlNS5_IJSC_SB_EEElEEEEENSJ_INS5_IJNS5_IJSG_iEEENS5_IJSH_iEEEiEEENS5_IJNS5_IJSH_NSA_ILi8192EEEEEENS5_IJSC_lEEElEEEEEEEEaNS5_IJlSC_lEEENS4_8TiledMMAINS4_8MMA_AtomIJNS4_4SM904GMMA6SPARSE27GMMA_64x64x64_S32S8S8_SS_TNILNS12_9SparseSelE0EEEEEENSJ_INS5_IJSC_SC_SC_EEENS5_IJNSA_ILi0EEES19_S19_EEEEENS5_IJNS4_10UnderscoreES1C_S1C_EEEEENS4_13SM90_TMA_LOADENS4_14ComposedLayoutINS4_7SwizzleILi2ELi4ELi3EEENS4_25smem_sparse_ptr_flag_bitsILi2ELi8EEENSJ_INS5_IJNS5_IJSC_NSA_ILi8EEEEEENS5_IJSB_SG_EEEEEENS5_IJNS5_IJS19_SH_EEESM_EEEEEEEvNS4_8identityENS4_23SM90_TMA_LOAD_MULTICASTENS1G_INS1H_ILi3ELi4ELi3EEENS4_18smem_ptr_flag_bitsILi8EEENSJ_INS5_IJS1L_SH_EEENS5_IJSH_SC_EEEEEEEvS1T_EENS_8epilogue10collective6detail29Sm90TmaWarpSpecializedAdapterINS24_15DefaultEpilogueIiNS5_IJSC_llEEES28_NS23_6thread17LinearCombinationIiLi1EiiLNS29_9ScaleType4KindE0ELNS_15FloatRoundStyleE2EiEENS1_15EpilogueDefaultEEEEEvvEEEEvNT_6ParamsE:
	.zero		1920


//--------------------- SYMBOLS --------------------------

	.type		.nv.reservedSmem.offset0,@object
	.size		.nv.reservedSmem.offset0,0x4
